	.target	sm_90a

	.elftype	@"ET_EXEC"


//--------------------- .note.nv.tkinfo           --------------------------
	.section	.note.nv.tkinfo,"",@"SHT_NOTE"
	.sectionflags	@"SHF_NOTE_NV_TKINFO"
	.tkinfo
        /*0018*/ 	.word	0x00000002
        /*0030*/ 	.string	""
        /*0030*/ 	.string	"ptxas"
        /*0030*/ 	.string	"Cuda compilation tools, release 13.0, V13.0.88"
        /*0030*/ 	.string	"Build cuda_13.0.r13.0/compiler.36424714_0"
        /*0030*/ 	.string	"-arch sm_90a -m 64 "



//--------------------- .note.nv.cuinfo           --------------------------
	.section	.note.nv.cuinfo,"",@"SHT_NOTE"
	.sectionflags	@"SHF_NOTE_NV_CUINFO"
        /*0018*/ 	.short	0x0002
        /*001a*/ 	.short	0x005a
        /*001c*/ 	.short	0x0082
	.zero		2


//--------------------- .nv.info                  --------------------------
	.section	.nv.info,"",@"SHT_CUDA_INFO"
	.align	4


	//----- nvinfo : EIATTR_REGCOUNT
	.align		4
        /*0000*/ 	.byte	0x04, 0x2f
        /*0002*/ 	.short	(.L_12 - .L_11)
	.align		4
.L_11:
        /*0004*/ 	.word	index@(_ZN7cutlass13device_kernelINS_4gemm6kernel13GemmUniversalIN4cute5tupleIJiiiiEEENS1_10collective13CollectiveMmaINS1_37MainloopSm90TmaGmmaWarpSpecializedFP8ILi3ENS5_IJNS4_1CILi1EEESB_SB_EEENS1_32KernelTmaWarpSpecializedPingpongEEENS5_IJNSA_ILi64EEENSA_ILi256EEENSA_ILi32EEEEEENS_12float_e4m3_tENS5_IJlSB_lEEESJ_SK_NS4_8TiledMMAINS4_8MMA_AtomIJNS4_4SM904GMMA31MMA_64x256x32_F32E4M3E4M3_SS_TNILNSO_7ScaleInE1ELSQ_1EEEEEENS4_6LayoutISC_NS5_IJNSA_ILi0EEESU_SU_EEEEENS5_IJNS4_10UnderscoreESX_SX_EEEEENS4_13SM90_TMA_LOADENS4_14ComposedLayoutINS4_7SwizzleILi1ELi4ELi3EEENS4_18smem_ptr_flag_bitsILi8EEENST_INS5_IJNSA_ILi8EEESH_EEENS5_IJSH_SB_EEEEEEEvNS4_8identityES10_S1A_vS1B_EENS_8epilogue10collective6detail29Sm90TmaWarpSpecializedAdapterINS1E_15DefaultEpilogueISJ_SK_SK_NS1D_6thread17LinearCombinationISJ_Li1EffLNS1I_9ScaleType4KindE0ELNS_15FloatRoundStyleE2ESJ_EENS1_15EpilogueDefaultEEEEEvvEEEEvNT_6ParamsE)
        /*0008*/ 	.word	0x000000a8


	//----- nvinfo : EIATTR_FRAME_SIZE
	.align		4
.L_12:
        /*000c*/ 	.byte	0x04, 0x11
        /*000e*/ 	.short	(.L_14 - .L_13)
	.align		4
.L_13:
        /*0010*/ 	.word	index@(_ZN7cutlass13device_kernelINS_4gemm6kernel13GemmUniversalIN4cute5tupleIJiiiiEEENS1_10collective13CollectiveMmaINS1_37MainloopSm90TmaGmmaWarpSpecializedFP8ILi3ENS5_IJNS4_1CILi1EEESB_SB_EEENS1_32KernelTmaWarpSpecializedPingpongEEENS5_IJNSA_ILi64EEENSA_ILi256EEENSA_ILi32EEEEEENS_12float_e4m3_tENS5_IJlSB_lEEESJ_SK_NS4_8TiledMMAINS4_8MMA_AtomIJNS4_4SM904GMMA31MMA_64x256x32_F32E4M3E4M3_SS_TNILNSO_7ScaleInE1ELSQ_1EEEEEENS4_6LayoutISC_NS5_IJNSA_ILi0EEESU_SU_EEEEENS5_IJNS4_10UnderscoreESX_SX_EEEEENS4_13SM90_TMA_LOADENS4_14ComposedLayoutINS4_7SwizzleILi1ELi4ELi3EEENS4_18smem_ptr_flag_bitsILi8EEENST_INS5_IJNSA_ILi8EEESH_EEENS5_IJSH_SB_EEEEEEEvNS4_8identityES10_S1A_vS1B_EENS_8epilogue10collective6detail29Sm90TmaWarpSpecializedAdapterINS1E_15DefaultEpilogueISJ_SK_SK_NS1D_6thread17LinearCombinationISJ_Li1EffLNS1I_9ScaleType4KindE0ELNS_15FloatRoundStyleE2ESJ_EENS1_15EpilogueDefaultEEEEEvvEEEEvNT_6ParamsE)
        /*0014*/ 	.word	0x00000110


	//----- nvinfo : EIATTR_MIN_STACK_SIZE
	.align		4
.L_14:
        /*0018*/ 	.byte	0x04, 0x12
        /*001a*/ 	.short	(.L_16 - .L_15)
	.align		4
.L_15:
        /*001c*/ 	.word	index@(_ZN7cutlass13device_kernelINS_4gemm6kernel13GemmUniversalIN4cute5tupleIJiiiiEEENS1_10collective13CollectiveMmaINS1_37MainloopSm90TmaGmmaWarpSpecializedFP8ILi3ENS5_IJNS4_1CILi1EEESB_SB_EEENS1_32KernelTmaWarpSpecializedPingpongEEENS5_IJNSA_ILi64EEENSA_ILi256EEENSA_ILi32EEEEEENS_12float_e4m3_tENS5_IJlSB_lEEESJ_SK_NS4_8TiledMMAINS4_8MMA_AtomIJNS4_4SM904GMMA31MMA_64x256x32_F32E4M3E4M3_SS_TNILNSO_7ScaleInE1ELSQ_1EEEEEENS4_6LayoutISC_NS5_IJNSA_ILi0EEESU_SU_EEEEENS5_IJNS4_10UnderscoreESX_SX_EEEEENS4_13SM90_TMA_LOADENS4_14ComposedLayoutINS4_7SwizzleILi1ELi4ELi3EEENS4_18smem_ptr_flag_bitsILi8EEENST_INS5_IJNSA_ILi8EEESH_EEENS5_IJSH_SB_EEEEEEEvNS4_8identityES10_S1A_vS1B_EENS_8epilogue10collective6detail29Sm90TmaWarpSpecializedAdapterINS1E_15DefaultEpilogueISJ_SK_SK_NS1D_6thread17LinearCombinationISJ_Li1EffLNS1I_9ScaleType4KindE0ELNS_15FloatRoundStyleE2ESJ_EENS1_15EpilogueDefaultEEEEEvvEEEEvNT_6ParamsE)
        /*0020*/ 	.word	0x00000110
.L_16:


//--------------------- .nv.compat                --------------------------
	.section	.nv.compat,"",@"SHT_CUDA_COMPAT_INFO"
	.align	4
        /*0000*/ 	.byte	0x02, 0x09, 0x01, 0x00, 0x02, 0x02, 0x04, 0x00, 0x02, 0x05, 0x05, 0x00, 0x03, 0x07, 0x01, 0x01
        /*0010*/ 	.byte	0x02, 0x03, 0x01, 0x00, 0x02, 0x06, 0x01, 0x00, 0x04, 0x0b, 0x08, 0x00, 0x00, 0x00, 0x00, 0x00
        /*0020*/ 	.byte	0x00, 0x00, 0x00, 0x00


//--------------------- .nv.info._ZN7cutlass13device_kernelINS_4gemm6kernel13GemmUniversalIN4cute5tupleIJiiiiEEENS1_10collective13CollectiveMmaINS1_37MainloopSm90TmaGmmaWarpSpecializedFP8ILi3ENS5_IJNS4_1CILi1EEESB_SB_EEENS1_32KernelTmaWarpSpecializedPingpongEEENS5_IJNSA_ILi64EEENSA_ILi256EEENSA_ILi32EEEEEENS_12float_e4m3_tENS5_IJlSB_lEEESJ_SK_NS4_8TiledMMAINS4_8MMA_AtomIJNS4_4SM904GMMA31MMA_64x256x32_F32E4M3E4M3_SS_TNILNSO_7ScaleInE1ELSQ_1EEEEEENS4_6LayoutISC_NS5_IJNSA_ILi0EEESU_SU_EEEEENS5_IJNS4_10UnderscoreESX_SX_EEEEENS4_13SM90_TMA_LOADENS4_14ComposedLayoutINS4_7SwizzleILi1ELi4ELi3EEENS4_18smem_ptr_flag_bitsILi8EEENST_INS5_IJNSA_ILi8EEESH_EEENS5_IJSH_SB_EEEEEEEvNS4_8identityES10_S1A_vS1B_EENS_8epilogue10collective6detail29Sm90TmaWarpSpecializedAdapterINS1E_15DefaultEpilogueISJ_SK_SK_NS1D_6thread17LinearCombinationISJ_Li1EffLNS1I_9ScaleType4KindE0ELNS_15FloatRoundStyleE2ESJ_EENS1_15EpilogueDefaultEEEEEvvEEEEvNT_6ParamsE --------------------------
	.section	.nv.info._ZN7cutlass13device_kernelINS_4gemm6kernel13GemmUniversalIN4cute5tupleIJiiiiEEENS1_10collective13CollectiveMmaINS1_37MainloopSm90TmaGmmaWarpSpecializedFP8ILi3ENS5_IJNS4_1CILi1EEESB_SB_EEENS1_32KernelTmaWarpSpecializedPingpongEEENS5_IJNSA_ILi64EEENSA_ILi256EEENSA_ILi32EEEEEENS_12float_e4m3_tENS5_IJlSB_lEEESJ_SK_NS4_8TiledMMAINS4_8MMA_AtomIJNS4_4SM904GMMA31MMA_64x256x32_F32E4M3E4M3_SS_TNILNSO_7ScaleInE1ELSQ_1EEEEEENS4_6LayoutISC_NS5_IJNSA_ILi0EEESU_SU_EEEEENS5_IJNS4_10UnderscoreESX_SX_EEEEENS4_13SM90_TMA_LOADENS4_14ComposedLayoutINS4_7SwizzleILi1ELi4ELi3EEENS4_18smem_ptr_flag_bitsILi8EEENST_INS5_IJNSA_ILi8EEESH_EEENS5_IJSH_SB_EEEEEEEvNS4_8identityES10_S1A_vS1B_EENS_8epilogue10collective6detail29Sm90TmaWarpSpecializedAdapterINS1E_15DefaultEpilogueISJ_SK_SK_NS1D_6thread17LinearCombinationISJ_Li1EffLNS1I_9ScaleType4KindE0ELNS_15FloatRoundStyleE2ESJ_EENS1_15EpilogueDefaultEEEEEvvEEEEvNT_6ParamsE,"",@"SHT_CUDA_INFO"
	.sectionflags	@""
	.align	4


	//----- nvinfo : EIATTR_CUDA_API_VERSION
	.align		4
        /*0000*/ 	.byte	0x04, 0x37
        /*0002*/ 	.short	(.L_18 - .L_17)
.L_17:
        /*0004*/ 	.word	0x00000082


	//----- nvinfo : EIATTR_KPARAM_INFO
	.align		4
.L_18:
        /*0008*/ 	.byte	0x04, 0x17
        /*000a*/ 	.short	(.L_20 - .L_19)
.L_19:
        /*000c*/ 	.word	0x00000000
        /*0010*/ 	.short	0x0000
        /*0012*/ 	.short	0x0070
        /*0014*/ 	.byte	0x00, 0xf0, 0x01, 0x10


	//----- nvinfo : EIATTR_SPARSE_MMA_MASK
	.align		4
.L_20:
        /*0018*/ 	.byte	0x03, 0x50
        /*001a*/ 	.short	0x0000


	//----- nvinfo : EIATTR_MAXREG_COUNT
	.align		4
        /*001c*/ 	.byte	0x03, 0x1b
        /*001e*/ 	.short	0x00a8


	//----- nvinfo : EIATTR_NUM_BARRIERS
	.align		4
        /*0020*/ 	.byte	0x02, 0x4c
        /*0022*/ 	.byte	0x01
	.zero		1


	//----- nvinfo : EIATTR_ANNOTATIONS
	.align		4
        /*0024*/ 	.byte	0x04, 0x55
        /*0026*/ 	.short	(.L_22 - .L_21)


	//   ....[0]....
.L_21:
        /*0028*/ 	.word	0x00000001
        /*002c*/ 	.byte	0x30, 0x0b, 0x00, 0x00, 0x01, 0x00, 0x00, 0x00, 0x60, 0x0b, 0x00, 0x00, 0x01, 0x00, 0x00, 0x00
        /* <DEDUP_REMOVED lines=206> */
        /*0d1c*/ 	.byte	0xe0, 0xfd, 0x00, 0x00


	//----- nvinfo : EIATTR_MERCURY_ISA_VERSION
	.align		4
.L_22:
        /*0d20*/ 	.byte	0x03, 0x5f
        /*0d22*/ 	.short	0x0101


	//----- nvinfo : EIATTR_INT_WARP_WIDE_INSTR_OFFSETS
	.align		4
        /*0d24*/ 	.byte	0x04, 0x31
        /*0d26*/ 	.short	(.L_24 - .L_23)


	//   ....[0]....
.L_23:
        /*0d28*/ 	.word	0x00000490


	//   ....[1]....
        /*0d2c*/ 	.word	0x000004a0


	//   ....[2]....
        /*0d30*/ 	.word	0x00000510


	//   ....[3]....
        /*0d34*/ 	.word	0x00000520


	//   ....[4]....
        /*0d38*/ 	.word	0x00000530


	//   ....[5]....
        /*0d3c*/ 	.word	0x00000550


	//   ....[6]....
        /*0d40*/ 	.word	0x000005b0


	//   ....[7]....
        /*0d44*/ 	.word	0x000005d0


	//----- nvinfo : EIATTR_COOP_GROUP_MASK_REGIDS
	.align		4
.L_24:
        /*0d48*/ 	.byte	0x04, 0x29
        /*0d4a*/ 	.short	(.L_26 - .L_25)


	//   ....[0]....
.L_25:
        /*0d4c*/ 	.word	0xffffffff


	//   ....[1]....
        /*0d50*/ 	.word	0xffffffff


	//   ....[2]....
        /*0d54*/ 	.word	0xffffffff


	//   ....[3]....
        /*0d58*/ 	.word	0xffffffff


	//   ....[4]....
        /*0d5c*/ 	.word	0xffffffff


	//   ....[5]....
        /*0d60*/ 	.word	0xffffffff


	//----- nvinfo : EIATTR_COOP_GROUP_INSTR_OFFSETS
	.align		4
.L_26:
        /*0d64*/ 	.byte	0x04, 0x28
        /*0d66*/ 	.short	(.L_28 - .L_27)


	//   ....[0]....
.L_27:
        /*0d68*/ 	.word	0x00000060


	//   ....[1]....
        /*0d6c*/ 	.word	0x00000090


	//   ....[2]....
        /*0d70*/ 	.word	0x00000190


	//   ....[3]....
        /*0d74*/ 	.word	0x00000380


	//   ....[4]....
        /*0d78*/ 	.word	0x000003c0


	//   ....[5]....
        /*0d7c*/ 	.word	0x00000400


	//----- nvinfo : EIATTR_REG_RECONFIG
	.align		4
.L_28:
        /*0d80*/ 	.byte	0x01, 0x54
	.zero		2


	//----- nvinfo : EIATTR_MBARRIER_INSTR_OFFSETS
	.align		4
        /*0d84*/ 	.byte	0x04, 0x39
        /*0d86*/ 	.short	(.L_30 - .L_29)


	//   ....[0]....
.L_29:
        /*0d88*/ 	.word	0x00000310
        /*0d8c*/ 	.word	0x000000ff
        /*0d90*/ 	.word	0x00000000
        /*0d94*/ 	.short	0x0100
        /*0d96*/ 	.byte	0x07
	.zero		1


	//   ....[1]....
        /*0d98*/ 	.word	0x00000320
        /*0d9c*/ 	.word	0x000000ff
        /*0da0*/ 	.word	0x00000018
        /*0da4*/ 	.short	0x0100
        /*0da6*/ 	.byte	0x07
	.zero		1


	//   ....[2]....
        /*0da8*/ 	.word	0x00000330
        /*0dac*/ 	.word	0x000000ff
        /*0db0*/ 	.word	0x00000008
        /*0db4*/ 	.short	0x0100
        /*0db6*/ 	.byte	0x07
	.zero		1


	//   ....[3]....
        /*0db8*/ 	.word	0x00000340
        /*0dbc*/ 	.word	0x000000ff
        /*0dc0*/ 	.word	0x00000020
        /*0dc4*/ 	.short	0x0100
        /*0dc6*/ 	.byte	0x07
	.zero		1


	//   ....[4]....
        /*0dc8*/ 	.word	0x00000350
        /*0dcc*/ 	.word	0x000000ff
        /*0dd0*/ 	.word	0x00000010
        /*0dd4*/ 	.short	0x0100
        /*0dd6*/ 	.byte	0x07
	.zero		1


	//   ....[5]....
        /*0dd8*/ 	.word	0x00000360
        /*0ddc*/ 	.word	0x000000ff
        /*0de0*/ 	.word	0x00000028
        /*0de4*/ 	.short	0x0100
        /*0de6*/ 	.byte	0x07
	.zero		1


	//   ....[6]....
        /*0de8*/ 	.word	0x000005f0
        /*0dec*/ 	.word	0x000000ff
        /*0df0*/ 	.word	0x00000060
        /*0df4*/ 	.short	0x0100
        /*0df6*/ 	.byte	0x07
	.zero		1


	//   ....[7]....
        /*0df8*/ 	.word	0x00000600
        /*0dfc*/ 	.word	0x000000ff
        /*0e00*/ 	.word	0x00000068
        /*0e04*/ 	.short	0x0100
        /*0e06*/ 	.byte	0x07
	.zero		1


	//   ....[8]....
        /*0e08*/ 	.word	0x00000640
        /*0e0c*/ 	.word	0x000000ff
        /*0e10*/ 	.word	0x00000040
        /*0e14*/ 	.short	0x0100
        /*0e16*/ 	.byte	0x0a
	.zero		1


	//   ....[9]....
        /*0e18*/ 	.word	0x00000660
        /*0e1c*/ 	.word	0x000000ff
        /*0e20*/ 	.word	0x00000048
        /*0e24*/ 	.short	0x0100
        /*0e26*/ 	.byte	0x0a
	.zero		1


	//   ....[10]....
        /*0e28*/ 	.word	0x00000670
        /*0e2c*/ 	.word	0x000000ff
        /*0e30*/ 	.word	0x00000050
        /*0e34*/ 	.short	0x0100
        /*0e36*/ 	.byte	0x0a
	.zero		1


	//   ....[11]....
        /*0e38*/ 	.word	0x00000680
        /*0e3c*/ 	.word	0x000000ff
        /*0e40*/ 	.word	0x00000058
        /*0e44*/ 	.short	0x0100
        /*0e46*/ 	.byte	0x0a
	.zero		1


	//   ....[12]....
        /*0e48*/ 	.word	0x00001560
        /*0e4c*/ 	.word	0x000000ff
        /*0e50*/ 	.word	0xfffffff8
        /*0e54*/ 	.short	0x010a
        /*0e56*/ 	.byte	0x11
	.zero		1


	//   ....[13]....
        /*0e58*/ 	.word	0x00001f40
        /*0e5c*/ 	.word	0x000000ff
        /*0e60*/ 	.word	0x00000000
        /*0e64*/ 	.short	0x010a
        /*0e66*/ 	.byte	0x06
	.zero		1


	//   ....[14]....
        /*0e68*/ 	.word	0x00001f80
        /*0e6c*/ 	.word	0x000000ff
        /*0e70*/ 	.word	0x00000000
        /*0e74*/ 	.short	0x010a
        /*0e76*/ 	.byte	0x06
	.zero		1


	//   ....[15]....
        /*0e78*/ 	.word	0x00003110
        /*0e7c*/ 	.word	0x000000ff
        /*0e80*/ 	.word	0x00000000
        /*0e84*/ 	.short	0x010a
        /*0e86*/ 	.byte	0x09
	.zero		1


	//   ....[16]....
        /*0e88*/ 	.word	0x00003150
        /*0e8c*/ 	.word	0x000000ff
        /*0e90*/ 	.word	0x00000000
        /*0e94*/ 	.short	0x010a
        /*0e96*/ 	.byte	0x09
	.zero		1


	//   ....[17]....
        /*0e98*/ 	.word	0x00004150
        /*0e9c*/ 	.word	0x000000ff
        /*0ea0*/ 	.word	0x00000000
        /*0ea4*/ 	.short	0x0101
        /*0ea6*/ 	.byte	0x08
	.zero		1


	//   ....[18]....
        /*0ea8*/ 	.word	0x00005200
        /*0eac*/ 	.word	0x000000e3
        /*0eb0*/ 	.word	0x00000000
        /*0eb4*/ 	.short	0x0101
        /*0eb6*/ 	.byte	0x1d
	.zero		1


	//   ....[19]....
        /*0eb8*/ 	.word	0x00005320
        /*0ebc*/ 	.word	0x000000ff
        /*0ec0*/ 	.word	0x00000000
        /*0ec4*/ 	.short	0x0101
        /*0ec6*/ 	.byte	0x08
	.zero		1


	//   ....[20]....
        /*0ec8*/ 	.word	0x000053d0
        /*0ecc*/ 	.word	0x000000ff
        /*0ed0*/ 	.word	0x00000008
        /*0ed4*/ 	.short	0x010a
        /*0ed6*/ 	.byte	0x11
	.zero		1


	//   ....[21]....
        /*0ed8*/ 	.word	0x0000e5c0
        /*0edc*/ 	.word	0x00000003
        /*0ee0*/ 	.word	0x00000000
        /*0ee4*/ 	.short	0x0101
        /*0ee6*/ 	.byte	0x1d
	.zero		1


	//   ....[22]....
        /*0ee8*/ 	.word	0x0000efc0
        /*0eec*/ 	.word	0x0000000b
        /*0ef0*/ 	.word	0x00000018
        /*0ef4*/ 	.short	0x010a
        /*0ef6*/ 	.byte	0x3f
	.zero		1


	//   ....[23]....
        /*0ef8*/ 	.word	0x0000f370
        /*0efc*/ 	.word	0x00000004
        /*0f00*/ 	.word	0x00000068
        /*0f04*/ 	.short	0x0101
        /*0f06*/ 	.byte	0x3f
	.zero		1


	//   ....[24]....
        /*0f08*/ 	.word	0x0000fb60
        /*0f0c*/ 	.word	0x00000007
        /*0f10*/ 	.word	0x00000000
        /*0f14*/ 	.short	0x010a
        /*0f16*/ 	.byte	0x3f
	.zero		1


	//   ....[25]....
        /*0f18*/ 	.word	0x0000fbe0
        /*0f1c*/ 	.word	0x00000009
        /*0f20*/ 	.word	0x00000000
        /*0f24*/ 	.short	0x010a
        /*0f26*/ 	.byte	0x3f
	.zero		1


	//   ....[26]....
        /*0f28*/ 	.word	0x0000fc70
        /*0f2c*/ 	.word	0x00000003
        /*0f30*/ 	.word	0x00000000
        /*0f34*/ 	.short	0x010a
        /*0f36*/ 	.byte	0x3f
	.zero		1


	//   ....[27]....
        /*0f38*/ 	.word	0x0000fce0
        /*0f3c*/ 	.word	0x00000003
        /*0f40*/ 	.word	0xfffffff8
        /*0f44*/ 	.short	0x010a
        /*0f46*/ 	.byte	0x3f
	.zero		1


	//   ....[28]....
        /*0f48*/ 	.word	0x0000fd40
        /*0f4c*/ 	.word	0x00000003
        /*0f50*/ 	.word	0x00000000
        /*0f54*/ 	.short	0x010a
        /*0f56*/ 	.byte	0x3f
	.zero		1


	//   ....[29]....
        /*0f58*/ 	.word	0x0000fdb0
        /*0f5c*/ 	.word	0x00000000
        /*0f60*/ 	.word	0x00000000
        /*0f64*/ 	.short	0x010a
        /*0f66*/ 	.byte	0x3f
	.zero		1


	//   ....[30]....
        /*0f68*/ 	.word	0x0000fe20
        /*0f6c*/ 	.word	0x00000019
        /*0f70*/ 	.word	0x00000008
        /*0f74*/ 	.short	0x010a
        /*0f76*/ 	.byte	0x3f
	.zero		1


	//   ....[31]....
        /*0f78*/ 	.word	0x0000fef0
        /*0f7c*/ 	.word	0x0000000b
        /*0f80*/ 	.word	0x00000018
        /*0f84*/ 	.short	0x010a
        /*0f86*/ 	.byte	0x3f
	.zero		1


	//   ....[32]....
        /*0f88*/ 	.word	0x0000ffd0
        /*0f8c*/ 	.word	0x00000007
        /*0f90*/ 	.word	0x00000000
        /*0f94*/ 	.short	0x010a
        /*0f96*/ 	.byte	0x3f
	.zero		1


	//   ....[33]....
        /*0f98*/ 	.word	0x00010020
        /*0f9c*/ 	.word	0x00000009
        /*0fa0*/ 	.word	0x00000000
        /*0fa4*/ 	.short	0x010a
        /*0fa6*/ 	.byte	0x3f
	.zero		1


	//----- nvinfo : EIATTR_NUM_MBARRIERS
	.align		4
.L_30:
        /*0fa8*/ 	.byte	0x03, 0x38
        /*0faa*/ 	.short	0x000c


	//----- nvinfo : EIATTR_EXIT_INSTR_OFFSETS
	.align		4
        /*0fac*/ 	.byte	0x04, 0x1c
        /*0fae*/ 	.short	(.L_32 - .L_31)


	//   ....[0]....
.L_31:
        /*0fb0*/ 	.word	0x00001290


	//   ....[1]....
        /*0fb4*/ 	.word	0x000012f0


	//   ....[2]....
        /*0fb8*/ 	.word	0x0000ecd0


	//   ....[3]....
        /*0fbc*/ 	.word	0x0000ed00


	//   ....[4]....
        /*0fc0*/ 	.word	0x0000fcc0


	//----- nvinfo : EIATTR_MAX_THREADS
	.align		4
.L_32:
        /*0fc4*/ 	.byte	0x04, 0x05
        /*0fc6*/ 	.short	(.L_34 - .L_33)
.L_33:
        /*0fc8*/ 	.word	0x00000180
        /*0fcc*/ 	.word	0x00000001
        /*0fd0*/ 	.word	0x00000001


	//----- nvinfo : EIATTR_CRS_STACK_SIZE
	.align		4
.L_34:
        /*0fd4*/ 	.byte	0x04, 0x1e
        /*0fd6*/ 	.short	(.L_36 - .L_35)
.L_35:
        /*0fd8*/ 	.word	0x00000000


	//----- nvinfo : EIATTR_CBANK_PARAM_SIZE
	.align		4
.L_36:
        /*0fdc*/ 	.byte	0x03, 0x19
        /*0fde*/ 	.short	0x0470


	//----- nvinfo : EIATTR_PARAM_CBANK
	.align		4
        /*0fe0*/ 	.byte	0x04, 0x0a
        /*0fe2*/ 	.short	(.L_38 - .L_37)
	.align		4
.L_37:
        /*0fe4*/ 	.word	index@(.nv.constant0._ZN7cutlass13device_kernelINS_4gemm6kernel13GemmUniversalIN4cute5tupleIJiiiiEEENS1_10collective13CollectiveMmaINS1_37MainloopSm90TmaGmmaWarpSpecializedFP8ILi3ENS5_IJNS4_1CILi1EEESB_SB_EEENS1_32KernelTmaWarpSpecializedPingpongEEENS5_IJNSA_ILi64EEENSA_ILi256EEENSA_ILi32EEEEEENS_12float_e4m3_tENS5_IJlSB_lEEESJ_SK_NS4_8TiledMMAINS4_8MMA_AtomIJNS4_4SM904GMMA31MMA_64x256x32_F32E4M3E4M3_SS_TNILNSO_7ScaleInE1ELSQ_1EEEEEENS4_6LayoutISC_NS5_IJNSA_ILi0EEESU_SU_EEEEENS5_IJNS4_10UnderscoreESX_SX_EEEEENS4_13SM90_TMA_LOADENS4_14ComposedLayoutINS4_7SwizzleILi1ELi4ELi3EEENS4_18smem_ptr_flag_bitsILi8EEENST_INS5_IJNSA_ILi8EEESH_EEENS5_IJSH_SB_EEEEEEEvNS4_8identityES10_S1A_vS1B_EENS_8epilogue10collective6detail29Sm90TmaWarpSpecializedAdapterINS1E_15DefaultEpilogueISJ_SK_SK_NS1D_6thread17LinearCombinationISJ_Li1EffLNS1I_9ScaleType4KindE0ELNS_15FloatRoundStyleE2ESJ_EENS1_15EpilogueDefaultEEEEEvvEEEEvNT_6ParamsE)
        /*0fe8*/ 	.short	0x0210
        /*0fea*/ 	.short	0x0470


	//----- nvinfo : EIATTR_SW_WAR
	.align		4
.L_38:
        /*0fec*/ 	.byte	0x04, 0x36
        /*0fee*/ 	.short	(.L_40 - .L_39)
.L_39:
        /*0ff0*/ 	.word	0x00000008
.L_40:


//--------------------- .nv.callgraph             --------------------------
	.section	.nv.callgraph,"",@"SHT_CUDA_CALLGRAPH"
	.align	4
	.sectionentsize	8
	.align		4
        /*0000*/ 	.word	0x00000000
	.align		4
        /*0004*/ 	.word	0xffffffff
	.align		4
        /*0008*/ 	.word	0x00000000
	.align		4
        /*000c*/ 	.word	0xfffffffe
	.align		4
        /*0010*/ 	.word	0x00000000
	.align		4
        /*0014*/ 	.word	0xfffffffd
	.align		4
        /*0018*/ 	.word	0x00000000
	.align		4
        /*001c*/ 	.word	0xfffffffc


//--------------------- .nv.constant4             --------------------------
	.section	.nv.constant4,"a",@progbits
	.align	8
	.align		8
.nv.constant4:
        /*0000*/ 	.dword	_ZN40_INTERNAL_cdce1ee9_4_k_cu_44dd992c_155654cuda3std3__45__cpo5beginE
	.align		8
        /*0008*/ 	.dword	_ZN40_INTERNAL_cdce1ee9_4_k_cu_44dd992c_155654cuda3std3__45__cpo3endE
	.align		8
        /*0010*/ 	.dword	_ZN40_INTERNAL_cdce1ee9_4_k_cu_44dd992c_155654cuda3std3__45__cpo6cbeginE
	.align		8
        /*0018*/ 	.dword	_ZN40_INTERNAL_cdce1ee9_4_k_cu_44dd992c_155654cuda3std3__45__cpo4cendE
	.align		8
        /*0020*/ 	.dword	_ZN40_INTERNAL_cdce1ee9_4_k_cu_44dd992c_155654cuda3std3__442_GLOBAL__N__cdce1ee9_4_k_cu_44dd992c_155656ignoreE
	.align		8
        /*0028*/ 	.dword	_ZN40_INTERNAL_cdce1ee9_4_k_cu_44dd992c_155654cuda3std3__419piecewise_constructE
	.align		8
        /*0030*/ 	.dword	_ZN40_INTERNAL_cdce1ee9_4_k_cu_44dd992c_155654cuda3std3__48in_placeE
	.align		8
        /*0038*/ 	.dword	_ZN40_INTERNAL_cdce1ee9_4_k_cu_44dd992c_155654cuda3std6ranges3__45__cpo4swapE
	.align		8
        /*0040*/ 	.dword	_ZN40_INTERNAL_cdce1ee9_4_k_cu_44dd992c_155654cuda3std6ranges3__45__cpo9iter_moveE
	.align		8
        /*0048*/ 	.dword	_ZN40_INTERNAL_cdce1ee9_4_k_cu_44dd992c_155654cute7productE
	.align		8
        /*0050*/ 	.dword	_ZN40_INTERNAL_cdce1ee9_4_k_cu_44dd992c_155654cute1_E


//--------------------- .text._ZN7cutlass13device_kernelINS_4gemm6kernel13GemmUniversalIN4cute5tupleIJiiiiEEENS1_10collective13CollectiveMmaINS1_37MainloopSm90TmaGmmaWarpSpecializedFP8ILi3ENS5_IJNS4_1CILi1EEESB_SB_EEENS1_32KernelTmaWarpSpecializedPingpongEEENS5_IJNSA_ILi64EEENSA_ILi256EEENSA_ILi32EEEEEENS_12float_e4m3_tENS5_IJlSB_lEEESJ_SK_NS4_8TiledMMAINS4_8MMA_AtomIJNS4_4SM904GMMA31MMA_64x256x32_F32E4M3E4M3_SS_TNILNSO_7ScaleInE1ELSQ_1EEEEEENS4_6LayoutISC_NS5_IJNSA_ILi0EEESU_SU_EEEEENS5_IJNS4_10UnderscoreESX_SX_EEEEENS4_13SM90_TMA_LOADENS4_14ComposedLayoutINS4_7SwizzleILi1ELi4ELi3EEENS4_18smem_ptr_flag_bitsILi8EEENST_INS5_IJNSA_ILi8EEESH_EEENS5_IJSH_SB_EEEEEEEvNS4_8identityES10_S1A_vS1B_EENS_8epilogue10collective6detail29Sm90TmaWarpSpecializedAdapterINS1E_15DefaultEpilogueISJ_SK_SK_NS1D_6thread17LinearCombinationISJ_Li1EffLNS1I_9ScaleType4KindE0ELNS_15FloatRoundStyleE2ESJ_EENS1_15EpilogueDefaultEEEEEvvEEEEvNT_6ParamsE --------------------------
	.section	.text._ZN7cutlass13device_kernelINS_4gemm6kernel13GemmUniversalIN4cute5tupleIJiiiiEEENS1_10collective13CollectiveMmaINS1_37MainloopSm90TmaGmmaWarpSpecializedFP8ILi3ENS5_IJNS4_1CILi1EEESB_SB_EEENS1_32KernelTmaWarpSpecializedPingpongEEENS5_IJNSA_ILi64EEENSA_ILi256EEENSA_ILi32EEEEEENS_12float_e4m3_tENS5_IJlSB_lEEESJ_SK_NS4_8TiledMMAINS4_8MMA_AtomIJNS4_4SM904GMMA31MMA_64x256x32_F32E4M3E4M3_SS_TNILNSO_7ScaleInE1ELSQ_1EEEEEENS4_6LayoutISC_NS5_IJNSA_ILi0EEESU_SU_EEEEENS5_IJNS4_10UnderscoreESX_SX_EEEEENS4_13SM90_TMA_LOADENS4_14ComposedLayoutINS4_7SwizzleILi1ELi4ELi3EEENS4_18smem_ptr_flag_bitsILi8EEENST_INS5_IJNSA_ILi8EEESH_EEENS5_IJSH_SB_EEEEEEEvNS4_8identityES10_S1A_vS1B_EENS_8epilogue10collective6detail29Sm90TmaWarpSpecializedAdapterINS1E_15DefaultEpilogueISJ_SK_SK_NS1D_6thread17LinearCombinationISJ_Li1EffLNS1I_9ScaleType4KindE0ELNS_15FloatRoundStyleE2ESJ_EENS1_15EpilogueDefaultEEEEEvvEEEEvNT_6ParamsE,"ax",@progbits
	.align	128
.text._ZN7cutlass13device_kernelINS_4gemm6kernel13GemmUniversalIN4cute5tupleIJiiiiEEENS1_10collective13CollectiveMmaINS1_37MainloopSm90TmaGmmaWarpSpecializedFP8ILi3ENS5_IJNS4_1CILi1EEESB_SB_EEENS1_32KernelTmaWarpSpecializedPingpongEEENS5_IJNSA_ILi64EEENSA_ILi256EEENSA_ILi32EEEEEENS_12float_e4m3_tENS5_IJlSB_lEEESJ_SK_NS4_8TiledMMAINS4_8MMA_AtomIJNS4_4SM904GMMA31MMA_64x256x32_F32E4M3E4M3_SS_TNILNSO_7ScaleInE1ELSQ_1EEEEEENS4_6LayoutISC_NS5_IJNSA_ILi0EEESU_SU_EEEEENS5_IJNS4_10UnderscoreESX_SX_EEEEENS4_13SM90_TMA_LOADENS4_14ComposedLayoutINS4_7SwizzleILi1ELi4ELi3EEENS4_18smem_ptr_flag_bitsILi8EEENST_INS5_IJNSA_ILi8EEESH_EEENS5_IJSH_SB_EEEEEEEvNS4_8identityES10_S1A_vS1B_EENS_8epilogue10collective6detail29Sm90TmaWarpSpecializedAdapterINS1E_15DefaultEpilogueISJ_SK_SK_NS1D_6thread17LinearCombinationISJ_Li1EffLNS1I_9ScaleType4KindE0ELNS_15FloatRoundStyleE2ESJ_EENS1_15EpilogueDefaultEEEEEvvEEEEvNT_6ParamsE:
        .type           _ZN7cutlass13device_kernelINS_4gemm6kernel13GemmUniversalIN4cute5tupleIJiiiiEEENS1_10collective13CollectiveMmaINS1_37MainloopSm90TmaGmmaWarpSpecializedFP8ILi3ENS5_IJNS4_1CILi1EEESB_SB_EEENS1_32KernelTmaWarpSpecializedPingpongEEENS5_IJNSA_ILi64EEENSA_ILi256EEENSA_ILi32EEEEEENS_12float_e4m3_tENS5_IJlSB_lEEESJ_SK_NS4_8TiledMMAINS4_8MMA_AtomIJNS4_4SM904GMMA31MMA_64x256x32_F32E4M3E4M3_SS_TNILNSO_7ScaleInE1ELSQ_1EEEEEENS4_6LayoutISC_NS5_IJNSA_ILi0EEESU_SU_EEEEENS5_IJNS4_10UnderscoreESX_SX_EEEEENS4_13SM90_TMA_LOADENS4_14ComposedLayoutINS4_7SwizzleILi1ELi4ELi3EEENS4_18smem_ptr_flag_bitsILi8EEENST_INS5_IJNSA_ILi8EEESH_EEENS5_IJSH_SB_EEEEEEEvNS4_8identityES10_S1A_vS1B_EENS_8epilogue10collective6detail29Sm90TmaWarpSpecializedAdapterINS1E_15DefaultEpilogueISJ_SK_SK_NS1D_6thread17LinearCombinationISJ_Li1EffLNS1I_9ScaleType4KindE0ELNS_15FloatRoundStyleE2ESJ_EENS1_15EpilogueDefaultEEEEEvvEEEEvNT_6ParamsE,@function
        .size           _ZN7cutlass13device_kernelINS_4gemm6kernel13GemmUniversalIN4cute5tupleIJiiiiEEENS1_10collective13CollectiveMmaINS1_37MainloopSm90TmaGmmaWarpSpecializedFP8ILi3ENS5_IJNS4_1CILi1EEESB_SB_EEENS1_32KernelTmaWarpSpecializedPingpongEEENS5_IJNSA_ILi64EEENSA_ILi256EEENSA_ILi32EEEEEENS_12float_e4m3_tENS5_IJlSB_lEEESJ_SK_NS4_8TiledMMAINS4_8MMA_AtomIJNS4_4SM904GMMA31MMA_64x256x32_F32E4M3E4M3_SS_TNILNSO_7ScaleInE1ELSQ_1EEEEEENS4_6LayoutISC_NS5_IJNSA_ILi0EEESU_SU_EEEEENS5_IJNS4_10UnderscoreESX_SX_EEEEENS4_13SM90_TMA_LOADENS4_14ComposedLayoutINS4_7SwizzleILi1ELi4ELi3EEENS4_18smem_ptr_flag_bitsILi8EEENST_INS5_IJNSA_ILi8EEESH_EEENS5_IJSH_SB_EEEEEEEvNS4_8identityES10_S1A_vS1B_EENS_8epilogue10collective6detail29Sm90TmaWarpSpecializedAdapterINS1E_15DefaultEpilogueISJ_SK_SK_NS1D_6thread17LinearCombinationISJ_Li1EffLNS1I_9ScaleType4KindE0ELNS_15FloatRoundStyleE2ESJ_EENS1_15EpilogueDefaultEEEEEvvEEEEvNT_6ParamsE,(.L_x_330 - _ZN7cutlass13device_kernelINS_4gemm6kernel13GemmUniversalIN4cute5tupleIJiiiiEEENS1_10collective13CollectiveMmaINS1_37MainloopSm90TmaGmmaWarpSpecializedFP8ILi3ENS5_IJNS4_1CILi1EEESB_SB_EEENS1_32KernelTmaWarpSpecializedPingpongEEENS5_IJNSA_ILi64EEENSA_ILi256EEENSA_ILi32EEEEEENS_12float_e4m3_tENS5_IJlSB_lEEESJ_SK_NS4_8TiledMMAINS4_8MMA_AtomIJNS4_4SM904GMMA31MMA_64x256x32_F32E4M3E4M3_SS_TNILNSO_7ScaleInE1ELSQ_1EEEEEENS4_6LayoutISC_NS5_IJNSA_ILi0EEESU_SU_EEEEENS5_IJNS4_10UnderscoreESX_SX_EEEEENS4_13SM90_TMA_LOADENS4_14ComposedLayoutINS4_7SwizzleILi1ELi4ELi3EEENS4_18smem_ptr_flag_bitsILi8EEENST_INS5_IJNSA_ILi8EEESH_EEENS5_IJSH_SB_EEEEEEEvNS4_8identityES10_S1A_vS1B_EENS_8epilogue10collective6detail29Sm90TmaWarpSpecializedAdapterINS1E_15DefaultEpilogueISJ_SK_SK_NS1D_6thread17LinearCombinationISJ_Li1EffLNS1I_9ScaleType4KindE0ELNS_15FloatRoundStyleE2ESJ_EENS1_15EpilogueDefaultEEEEEvvEEEEvNT_6ParamsE)
        .other          _ZN7cutlass13device_kernelINS_4gemm6kernel13GemmUniversalIN4cute5tupleIJiiiiEEENS1_10collective13CollectiveMmaINS1_37MainloopSm90TmaGmmaWarpSpecializedFP8ILi3ENS5_IJNS4_1CILi1EEESB_SB_EEENS1_32KernelTmaWarpSpecializedPingpongEEENS5_IJNSA_ILi64EEENSA_ILi256EEENSA_ILi32EEEEEENS_12float_e4m3_tENS5_IJlSB_lEEESJ_SK_NS4_8TiledMMAINS4_8MMA_AtomIJNS4_4SM904GMMA31MMA_64x256x32_F32E4M3E4M3_SS_TNILNSO_7ScaleInE1ELSQ_1EEEEEENS4_6LayoutISC_NS5_IJNSA_ILi0EEESU_SU_EEEEENS5_IJNS4_10UnderscoreESX_SX_EEEEENS4_13SM90_TMA_LOADENS4_14ComposedLayoutINS4_7SwizzleILi1ELi4ELi3EEENS4_18smem_ptr_flag_bitsILi8EEENST_INS5_IJNSA_ILi8EEESH_EEENS5_IJSH_SB_EEEEEEEvNS4_8identityES10_S1A_vS1B_EENS_8epilogue10collective6detail29Sm90TmaWarpSpecializedAdapterINS1E_15DefaultEpilogueISJ_SK_SK_NS1D_6thread17LinearCombinationISJ_Li1EffLNS1I_9ScaleType4KindE0ELNS_15FloatRoundStyleE2ESJ_EENS1_15EpilogueDefaultEEEEEvvEEEEvNT_6ParamsE,@"STO_CUDA_ENTRY STV_DEFAULT"
_ZN7cutlass13device_kernelINS_4gemm6kernel13GemmUniversalIN4cute5tupleIJiiiiEEENS1_10collective13CollectiveMmaINS1_37MainloopSm90TmaGmmaWarpSpecializedFP8ILi3ENS5_IJNS4_1CILi1EEESB_SB_EEENS1_32KernelTmaWarpSpecializedPingpongEEENS5_IJNSA_ILi64EEENSA_ILi256EEENSA_ILi32EEEEEENS_12float_e4m3_tENS5_IJlSB_lEEESJ_SK_NS4_8TiledMMAINS4_8MMA_AtomIJNS4_4SM904GMMA31MMA_64x256x32_F32E4M3E4M3_SS_TNILNSO_7ScaleInE1ELSQ_1EEEEEENS4_6LayoutISC_NS5_IJNSA_ILi0EEESU_SU_EEEEENS5_IJNS4_10UnderscoreESX_SX_EEEEENS4_13SM90_TMA_LOADENS4_14ComposedLayoutINS4_7SwizzleILi1ELi4ELi3EEENS4_18smem_ptr_flag_bitsILi8EEENST_INS5_IJNSA_ILi8EEESH_EEENS5_IJSH_SB_EEEEEEEvNS4_8identityES10_S1A_vS1B_EENS_8epilogue10collective6detail29Sm90TmaWarpSpecializedAdapterINS1E_15DefaultEpilogueISJ_SK_SK_NS1D_6thread17LinearCombinationISJ_Li1EffLNS1I_9ScaleType4KindE0ELNS_15FloatRoundStyleE2ESJ_EENS1_15EpilogueDefaultEEEEEvvEEEEvNT_6ParamsE:
[----:B------:R-:W0:Y:S02]  /*0000*/  LDC R1, c[0x0][0x28] ;  /* 0x00000a00ff017b82 */ /* 0x000e240000000800 */
[----:B0-----:R-:W-:Y:S01]  /*0010*/  VIADD R1, R1, 0xfffffef0 ;  /* 0xfffffef001017836 */ /* 0x001fe20000000000 */
[----:B------:R-:W0:Y:S01]  /*0020*/  S2R R2, SR_TID.X ;  /* 0x0000000000027919 */ /* 0x000e220000002100 */
[----:B------:R-:W-:Y:S01]  /*0030*/  ELECT P0, URZ, PT ;  /* 0x00000000003f782f */ /* 0x000fe20003800000 */
[----:B------:R-:W-:Y:S01]  /*0040*/  BSSY B0, `(.L_x_0) ;  /* 0x0000014000007945 */ /* 0x000fe20003800000 */
[----:B0-----:R-:W-:-:S05]  /*0050*/  SHF.R.U32.HI R0, RZ, 0x5, R2 ;  /* 0x00000005ff007819 */ /* 0x001fca0000011602 */
[----:B------:R-:W0:Y:S02]  /*0060*/  SHFL.IDX PT, R3, R0, RZ, 0x1f ;  /* 0x00001fff00037589 */ /* 0x000e2400000e0000 */
[----:B0-----:R-:W-:Y:S02]  /*0070*/  R2UR UR6, R3 ;  /* 0x00000000030672ca */ /* 0x001fe400000e0000 */
[----:B------:R-:W-:-:S05]  /*0080*/  SHF.R.U32.HI R3, RZ, 0x7, R2 ;  /* 0x00000007ff037819 */ /* 0x000fca0000011602 */
[----:B------:R0:W1:Y:S06]  /*0090*/  SHFL.IDX PT, R4, R3, RZ, 0x1f ;  /* 0x00001fff03047589 */ /* 0x00006c00000e0000 */
[----:B------:R-:W-:Y:S02]  /*00a0*/  USHF.R.S32.HI UR4, URZ, 0x1f, UR6 ;  /* 0x0000001f3f047899 */ /* 0x000fe40008011406 */
[----:B------:R-:W-:Y:S02]  /*00b0*/  ISETP.NE.OR P0, PT, RZ, UR6, !P0 ;  /* 0x00000006ff007c0c */ /* 0x000fe4000c705670 */
[----:B------:R-:W-:-:S04]  /*00c0*/  ULEA.HI UR4, UR4, UR6, URZ, 0x2 ;  /* 0x0000000604047291 */ /* 0x000fc8000f8f103f */
[----:B------:R-:W-:-:S04]  /*00d0*/  ULOP3.LUT UR4, UR4, 0xfffffffc, URZ, 0xc0, !UPT ;  /* 0xfffffffc04047892 */ /* 0x000fc8000f8ec03f */
[----:B------:R-:W-:-:S03]  /*00e0*/  UIADD3 UR6, UR6, -UR4, URZ ;  /* 0x8000000406067290 */ /* 0x000fc6000fffe03f */
[----:B0-----:R-:W-:Y:S09]  /*00f0*/  @P0 BRA `(.L_x_1) ;  /* 0x0000000000200947 */ /* 0x001ff20003800000 */
[----:B------:R-:W-:Y:S02]  /*0100*/  ULDC.64 UR4, c[0x0][0x198] ;  /* 0x0000660000047ab9 */ /* 0x000fe40000000a00 */
[----:B------:R-:W-:Y:S02]  /*0110*/  UIADD3 UR8, UP0, UR4, 0xf0, URZ ;  /* 0x000000f004087890 */ /* 0x000fe4000ff1e03f */
[----:B------:R-:W-:Y:S02]  /*0120*/  UIADD3 UR4, UP1, UR4, 0x1f0, URZ ;  /* 0x000001f004047890 */ /* 0x000fe4000ff3e03f */
[----:B------:R-:W-:Y:S02]  /*0130*/  UIADD3.X UR9, URZ, UR5, URZ, UP0, !UPT ;  /* 0x000000053f097290 */ /* 0x000fe400087fe43f */
[----:B------:R-:W-:-:S07]  /*0140*/  UIADD3.X UR5, URZ, UR5, URZ, UP1, !UPT ;  /* 0x000000053f057290 */ /* 0x000fce0008ffe43f */
[----:B------:R0:W-:Y:S02]  /*0150*/  UTMACCTL.PF [UR8] ;  /* 0x00000000080079b9 */ /* 0x0001e40008040000 */
[----:B------:R0:W-:Y:S02]  /*0160*/  UTMACCTL.PF [UR4] ;  /* 0x00000000040079b9 */ /* 0x0001e40008040000 */
[----:B0-----:R-:W-:Y:S01]  /*0170*/  NOP ;  /* 0x0000000000007918 */ /* 0x001fe20000000000 */
.L_x_1:
[----:B------:R-:W-:Y:S05]  /*0180*/  BSYNC B0 ;  /* 0x0000000000007941 */ /* 0x000fea0003800000 */
.L_x_0:
[----:B------:R-:W0:Y:S01]  /*0190*/  SHFL.IDX PT, R5, R0, RZ, 0x1f ;  /* 0x00001fff00057589 */ /* 0x000e2200000e0000 */
[----:B-1----:R-:W-:Y:S01]  /*01a0*/  R2UR UR14, R4 ;  /* 0x00000000040e72ca */ /* 0x002fe200000e0000 */
[----:B------:R-:W-:-:S04]  /*01b0*/  UISETP.NE.AND UP0, UPT, UR6, 0x3, UPT ;  /* 0x000000030600788c */ /* 0x000fc8000bf05270 */
[----:B------:R-:W-:-:S08]  /*01c0*/  UISETP.EQ.OR UP0, UPT, UR6, URZ, !UP0 ;  /* 0x0000003f0600728c */ /* 0x000fd0000c702670 */
[----:B------:R-:W-:Y:S02]  /*01d0*/  UIADD3 UR12, UR14, -0x1, URZ ;  /* 0xffffffff0e0c7890 */ /* 0x000fe4000fffe03f */
[----:B------:R-:W-:Y:S02]  /*01e0*/  UISETP.EQ.AND UP0, UPT, UR14, URZ, UP0 ;  /* 0x0000003f0e00728c */ /* 0x000fe40008702270 */
[----:B------:R-:W-:Y:S02]  /*01f0*/  UISETP.GE.U32.AND UP1, UPT, UR12, 0x2, UPT ;  /* 0x000000020c00788c */ /* 0x000fe4000bf26070 */
[----:B------:R-:W-:Y:S01]  /*0200*/  USEL UR13, URZ, 0x1, !UP0 ;  /* 0x000000013f0d7887 */ /* 0x000fe2000c000000 */
[----:B0-----:R-:W-:-:S03]  /*0210*/  ISETP.NE.AND P0, PT, R5, RZ, PT ;  /* 0x000000ff0500720c */ /* 0x001fc60003f05270 */
[----:B------:R-:W-:-:S10]  /*0220*/  USEL UR13, UR13, 0x2, UP1 ;  /* 0x000000020d0d7887 */ /* 0x000fd40008800000 */
[----:B------:R-:W-:Y:S05]  /*0230*/  @P0 BRA `(.L_x_2) ;  /* 0x0000000000500947 */ /* 0x000fea0003800000 */
[----:B------:R-:W0:Y:S01]  /*0240*/  S2UR UR7, SR_CgaCtaId ;  /* 0x00000000000779c3 */ /* 0x000e220000008800 */
[----:B------:R-:W-:Y:S01]  /*0250*/  UMOV UR4, 0x400 ;  /* 0x0000040000047882 */ /* 0x000fe20000000000 */
[----:B------:R-:W-:Y:S01]  /*0260*/  UMOV UR5, 0x1 ;  /* 0x0000000100057882 */ /* 0x000fe20000000000 */
[----:B------:R-:W-:Y:S01]  /*0270*/  UMOV UR8, 0x80 ;  /* 0x0000008000087882 */ /* 0x000fe20000000000 */
[----:B------:R-:W-:Y:S01]  /*0280*/  ELECT P0, URZ, PT ;  /* 0x00000000003f782f */ /* 0x000fe20003800000 */
[----:B------:R-:W-:-:S04]  /*0290*/  UIADD3 UR8, -UR8, 0x100000, URZ ;  /* 0x0010000008087890 */ /* 0x000fc8000fffe13f */
[----:B------:R-:W-:Y:S02]  /*02a0*/  USHF.L.U32 UR9, UR8, 0xb, URZ ;  /* 0x0000000b08097899 */ /* 0x000fe4000800063f */
[----:B------:R-:W-:Y:S02]  /*02b0*/  USHF.L.U32 UR8, UR8, 0x1, URZ ;  /* 0x0000000108087899 */ /* 0x000fe4000800063f */
[----:B0-----:R-:W-:Y:S02]  /*02c0*/  ULEA UR7, UR7, UR4, 0x18 ;  /* 0x0000000407077291 */ /* 0x001fe4000f8ec03f */
[----:B------:R-:W-:-:S04]  /*02d0*/  UIADD3 UR4, -UR5, 0x100000, URZ ;  /* 0x0010000005047890 */ /* 0x000fc8000fffe13f */
[----:B------:R-:W-:Y:S02]  /*02e0*/  USHF.L.U32 UR5, UR4, 0xb, URZ ;  /* 0x0000000b04057899 */ /* 0x000fe4000800063f */
[----:B------:R-:W-:Y:S01]  /*02f0*/  USHF.L.U32 UR4, UR4, 0x1, URZ ;  /* 0x0000000104047899 */ /* 0x000fe2000800063f */
[----:B------:R-:W0:Y:S11]  /*0300*/  FENCE.VIEW.ASYNC.S ;  /* 0x00000000000073c6 */ /* 0x000e360000000000 */
[----:B0-----:R0:W1:Y:S01]  /*0310*/  SYNCS.EXCH.64 URZ, [UR7], UR4 ;  /* 0x00000004073f75b2 */ /* 0x0010620008000100 */
[----:B------:R0:W2:Y:S01]  /*0320*/  SYNCS.EXCH.64 URZ, [UR7+0x18], UR8 ;  /* 0x00001808073f75b2 */ /* 0x0000a20008000100 */
[----:B------:R0:W3:Y:S01]  /*0330*/  SYNCS.EXCH.64 URZ, [UR7+0x8], UR4 ;  /* 0x00000804073f75b2 */ /* 0x0000e20008000100 */
[----:B------:R0:W4:Y:S01]  /*0340*/  SYNCS.EXCH.64 URZ, [UR7+0x20], UR8 ;  /* 0x00002008073f75b2 */ /* 0x0001220008000100 */
[----:B------:R0:W0:Y:S01]  /*0350*/  SYNCS.EXCH.64 URZ, [UR7+0x10], UR4 ;  /* 0x00001004073f75b2 */ /* 0x0000220008000100 */
[----:B------:R0:W0:Y:S01]  /*0360*/  SYNCS.EXCH.64 URZ, [UR7+0x28], UR8 ;  /* 0x00002808073f75b2 */ /* 0x0000220008000100 */
[----:B------:R-:W-:Y:S01]  /*0370*/  NOP ;  /* 0x0000000000007918 */ /* 0x000fe20000000000 */
.L_x_2:
[----:B------:R-:W5:Y:S01]  /*0380*/  SHFL.IDX PT, R5, R0, RZ, 0x1f ;  /* 0x00001fff00057589 */ /* 0x000f6200000e0000 */
[----:B------:R-:W-:Y:S01]  /*0390*/  ELECT P0, URZ, PT ;  /* 0x00000000003f782f */ /* 0x000fe20003800000 */
[----:B------:R-:W-:Y:S01]  /*03a0*/  NOP ;  /* 0x0000000000007918 */ /* 0x000fe20000000000 */
[----:B------:R-:W-:Y:S01]  /*03b0*/  ELECT P1, URZ, PT ;  /* 0x00000000003f782f */ /* 0x000fe20003820000 */
[----:B------:R-:W1:Y:S01]  /*03c0*/  SHFL.IDX PT, R4, R0, RZ, 0x1f ;  /* 0x00001fff00047589 */ /* 0x000e6200000e0000 */
[----:B0-----:R-:W-:Y:S01]  /*03d0*/  UMOV UR4, 0x20 ;  /* 0x0000002000047882 */ /* 0x001fe20000000000 */
[----:B------:R-:W-:Y:S01]  /*03e0*/  UMOV UR9, 0x80 ;  /* 0x0000008000097882 */ /* 0x000fe20000000000 */
[----:B------:R-:W-:Y:S01]  /*03f0*/  NOP ;  /* 0x0000000000007918 */ /* 0x000fe20000000000 */
[----:B------:R0:W2:Y:S01]  /*0400*/  SHFL.IDX PT, R0, R3, RZ, 0x1f ;  /* 0x00001fff03007589 */ /* 0x0000a200000e0000 */
[----:B------:R-:W-:Y:S01]  /*0410*/  ULDC.64 UR22, c[0x0][0x208] ;  /* 0x0000820000167ab9 */ /* 0x000fe20000000a00 */
[----:B0-----:R-:W-:-:S04]  /*0420*/  SHF.R.S32.HI R3, RZ, 0x1f, R2 ;  /* 0x0000001fff037819 */ /* 0x001fc80000011402 */
[----:B------:R-:W-:Y:S02]  /*0430*/  LEA.HI R3, R3, R2, RZ, 0x7 ;  /* 0x0000000203037211 */ /* 0x000fe400078f38ff */
[----:B-----5:R-:W-:Y:S02]  /*0440*/  ISETP.NE.OR P0, PT, R5, RZ, !P0 ;  /* 0x000000ff0500720c */ /* 0x020fe40004705670 */
[----:B------:R-:W-:Y:S02]  /*0450*/  LOP3.LUT R3, R3, 0xffffff80, RZ, 0xc0, !PT ;  /* 0xffffff8003037812 */ /* 0x000fe400078ec0ff */
[----:B-1----:R-:W-:-:S03]  /*0460*/  ISETP.NE.OR P1, PT, R4, RZ, !P1 ;  /* 0x000000ff0400720c */ /* 0x002fc60004f25670 */
[----:B------:R-:W-:Y:S01]  /*0470*/  IMAD.IADD R3, R2, 0x1, -R3 ;  /* 0x0000000102037824 */ /* 0x000fe200078e0a03 */
[----:B--2---:R-:W-:-:S05]  /*0480*/  R2UR UR17, R0 ;  /* 0x00000000001172ca */ /* 0x004fca00000e0000 */
[----:B------:R-:W-:-:S04]  /*0490*/  VOTEU.ALL UP0, P0 ;  /* 0x00000000003f7886 */ /* 0x000fc80000000000 */
[----:B------:R-:W-:Y:S01]  /*04a0*/  VOTEU.ALL UP1, P1 ;  /* 0x00000000003f7886 */ /* 0x000fe20000820000 */
[----:B------:R-:W0:Y:S01]  /*04b0*/  @!UP0 S2UR UR8, SR_CgaCtaId ;  /* 0x00000000000889c3 */ /* 0x000e220000008800 */
[----:B------:R-:W-:Y:S01]  /*04c0*/  @!UP0 UMOV UR7, 0x400 ;  /* 0x0000040000078882 */ /* 0x000fe20000000000 */
[----:B------:R-:W-:-:S04]  /*04d0*/  @!UP0 UIADD3 UR4, -UR4, 0x100000, URZ ;  /* 0x0010000004048890 */ /* 0x000fc8000fffe13f */
[----:B------:R-:W-:Y:S02]  /*04e0*/  @!UP0 USHF.L.U32 UR5, UR4, 0xb, URZ ;  /* 0x0000000b04058899 */ /* 0x000fe4000800063f */
[----:B------:R-:W-:Y:S01]  /*04f0*/  @!UP0 USHF.L.U32 UR4, UR4, 0x1, URZ ;  /* 0x0000000104048899 */ /* 0x000fe2000800063f */
[----:B------:R-:W-:Y:S01]  /*0500*/  @!UP1 UMOV UR10, 0x400 ;  /* 0x00000400000a9882 */ /* 0x000fe20000000000 */
[----:B------:R-:W-:Y:S01]  /*0510*/  VOTEU.ALL UP2, P1 ;  /* 0x00000000003f7886 */ /* 0x000fe20000840000 */
[----:B------:R-:W-:Y:S01]  /*0520*/  VOTEU.ALL UP3, P1 ;  /* 0x00000000003f7886 */ /* 0x000fe20000860000 */
[----:B------:R-:W-:Y:S01]  /*0530*/  VOTEU.ALL UP4, P1 ;  /* 0x00000000003f7886 */ /* 0x000fe20000880000 */
[----:B------:R-:W1:Y:S01]  /*0540*/  @!UP1 S2UR UR11, SR_CgaCtaId ;  /* 0x00000000000b99c3 */ /* 0x000e620000008800 */
[----:B------:R-:W-:Y:S01]  /*0550*/  VOTEU.ALL UP5, P1 ;  /* 0x00000000003f7886 */ /* 0x000fe200008a0000 */
[----:B------:R-:W-:Y:S01]  /*0560*/  ISETP.NE.AND P1, PT, RZ, UR14, PT ;  /* 0x0000000eff007c0c */ /* 0x000fe2000bf25270 */
[----:B0-----:R-:W-:-:S02]  /*0570*/  @!UP0 ULEA UR7, UR8, UR7, 0x18 ;  /* 0x0000000708078291 */ /* 0x001fc4000f8ec03f */
[----:B------:R-:W-:-:S04]  /*0580*/  @!UP1 UIADD3 UR8, -UR9, 0x100000, URZ ;  /* 0x0010000009089890 */ /* 0x000fc8000fffe13f */
[----:B------:R-:W-:Y:S02]  /*0590*/  @!UP1 USHF.L.U32 UR9, UR8, 0xb, URZ ;  /* 0x0000000b08099899 */ /* 0x000fe4000800063f */
[----:B------:R-:W-:Y:S01]  /*05a0*/  @!UP1 USHF.L.U32 UR8, UR8, 0x1, URZ ;  /* 0x0000000108089899 */ /* 0x000fe2000800063f */
[----:B------:R-:W-:Y:S01]  /*05b0*/  VOTEU.ALL UP0, P0 ;  /* 0x00000000003f7886 */ /* 0x000fe20000000000 */
[----:B-1----:R-:W-:Y:S01]  /*05c0*/  @!UP1 ULEA UR10, UR11, UR10, 0x18 ;  /* 0x0000000a0b0a9291 */ /* 0x002fe2000f8ec03f */
[----:B------:R-:W-:Y:S01]  /*05d0*/  VOTEU.ALL UP1, P0 ;  /* 0x00000000003f7886 */ /* 0x000fe20000020000 */
[----:B------:R-:W0:Y:S02]  /*05e0*/  FENCE.VIEW.ASYNC.S ;  /* 0x00000000000073c6 */ /* 0x000e240000000000 */
[----:B0-----:R-:W3:Y:S02]  /*05f0*/  @!UP0 SYNCS.EXCH.64 URZ, [UR7+0x60], UR4 ;  /* 0x00006004073f85b2 */ /* 0x001ee40008000100 */
[----:B------:R0:W3:Y:S01]  /*0600*/  @!UP1 SYNCS.EXCH.64 URZ, [UR7+0x68], UR4 ;  /* 0x00006804073f95b2 */ /* 0x0000e20008000100 */
[----:B------:R-:W-:Y:S01]  /*0610*/  NOP ;  /* 0x0000000000007918 */ /* 0x000fe20000000000 */
[----:B0-----:R-:W-:-:S02]  /*0620*/  ULDC.64 UR4, c[0x0][0x598] ;  /* 0x0001660000047ab9 */ /* 0x001fc40000000a00 */
[----:B------:R-:W-:Y:S02]  /*0630*/  ISETP.NE.U32.AND P0, PT, RZ, UR4, PT ;  /* 0x00000004ff007c0c */ /* 0x000fe4000bf05070 */
[----:B------:R0:W3:Y:S02]  /*0640*/  @!UP2 SYNCS.EXCH.64 URZ, [UR10+0x40], UR8 ;  /* 0x000040080a3fa5b2 */ /* 0x0000e40008000100 */
[----:B------:R-:W-:Y:S01]  /*0650*/  ISETP.NE.AND.EX P0, PT, RZ, UR5, PT, P0 ;  /* 0x00000005ff007c0c */ /* 0x000fe2000bf05300 */
[----:B------:R0:W3:Y:S01]  /*0660*/  @!UP3 SYNCS.EXCH.64 URZ, [UR10+0x48], UR8 ;  /* 0x000048080a3fb5b2 */ /* 0x0000e20008000100 */
[----:B------:R0:W3:Y:S01]  /*0670*/  @!UP4 SYNCS.EXCH.64 URZ, [UR10+0x50], UR8 ;  /* 0x000050080a3fc5b2 */ /* 0x0000e20008000100 */
[----:B------:R0:W3:Y:S01]  /*0680*/  @!UP5 SYNCS.EXCH.64 URZ, [UR10+0x58], UR8 ;  /* 0x000058080a3fd5b2 */ /* 0x0000e20008000100 */
[----:B------:R-:W-:Y:S01]  /*0690*/  NOP ;  /* 0x0000000000007918 */ /* 0x000fe20000000000 */
[----:B---34-:R-:W-:Y:S08]  /*06a0*/  BAR.SYNC.DEFER_BLOCKING 0x0 ;  /* 0x0000000000007b1d */ /* 0x018ff00000010000 */
[----:B0-----:R-:W-:Y:S05]  /*06b0*/  @!P0 BRA `(.L_x_3) ;  /* 0x0000000000208947 */ /* 0x001fea0003800000 */
[----:B------:R-:W0:Y:S02]  /*06c0*/  LDC.64 R4, c[0x0][0x598] ;  /* 0x00016600ff047b82 */ /* 0x000e240000000a00 */
[----:B0-----:R-:W2:Y:S02]  /*06d0*/  LDG.E.64 R4, desc[UR22][R4.64] ;  /* 0x0000001604047981 */ /* 0x001ea4000c1e1b00 */
[----:B--2---:R-:W-:-:S04]  /*06e0*/  ISETP.NE.U32.AND P0, PT, R4, RZ, PT ;  /* 0x000000ff0400720c */ /* 0x004fc80003f05070 */
[----:B------:R-:W-:-:S13]  /*06f0*/  ISETP.NE.AND.EX P0, PT, R5, RZ, PT, P0 ;  /* 0x000000ff0500720c */ /* 0x000fda0003f05300 */
[----:B------:R-:W-:Y:S05]  /*0700*/  @!P0 BRA `(.L_x_3) ;  /* 0x00000000000c8947 */ /* 0x000fea0003800000 */
[----:B------:R-:W2:Y:S02]  /*0710*/  LD.E R4, desc[UR22][R4.64] ;  /* 0x0000001604047980 */ /* 0x000ea4000c101900 */
[----:B--2---:R-:W-:Y:S01]  /*0720*/  R2UR UR25, R4 ;  /* 0x00000000041972ca */ /* 0x004fe200000e0000 */
[----:B------:R-:W-:-:S14]  /*0730*/  BRA `(.L_x_4) ;  /* 0x0000000000247947 */ /* 0x000fdc0003800000 */
.L_x_3:
[----:B------:R-:W-:Y:S02]  /*0740*/  ULDC.64 UR4, c[0x0][0x588] ;  /* 0x0001620000047ab9 */ /* 0x000fe40000000a00 */
[----:B------:R-:W-:-:S04]  /*0750*/  ISETP.NE.U32.AND P0, PT, RZ, UR4, PT ;  /* 0x00000004ff007c0c */ /* 0x000fc8000bf05070 */
[----:B------:R-:W-:-:S13]  /*0760*/  ISETP.NE.AND.EX P0, PT, RZ, UR5, PT, P0 ;  /* 0x00000005ff007c0c */ /* 0x000fda000bf05300 */
[----:B------:R-:W-:Y:S05]  /*0770*/  @!P0 BRA `(.L_x_5) ;  /* 0x0000000000108947 */ /* 0x000fea0003800000 */
[----:B------:R-:W0:Y:S02]  /*0780*/  LDC.64 R4, c[0x0][0x588] ;  /* 0x00016200ff047b82 */ /* 0x000e240000000a00 */
[----:B0-----:R-:W2:Y:S02]  /*0790*/  LDG.E R4, desc[UR22][R4.64] ;  /* 0x0000001604047981 */ /* 0x001ea4000c1e1900 */
[----:B--2---:R-:W-:Y:S01]  /*07a0*/  R2UR UR25, R4 ;  /* 0x00000000041972ca */ /* 0x004fe200000e0000 */
[----:B------:R-:W-:-:S14]  /*07b0*/  BRA `(.L_x_4) ;  /* 0x0000000000047947 */ /* 0x000fdc0003800000 */
.L_x_5:
[----:B------:R-:W-:-:S05]  /*07c0*/  ULDC UR25, c[0x0][0x580] ;  /* 0x0001600000197ab9 */ /* 0x000fca0000000800 */
.L_x_4:
[----:B------:R-:W-:Y:S02]  /*07d0*/  ULDC.64 UR4, c[0x0][0x5a0] ;  /* 0x0001680000047ab9 */ /* 0x000fe40000000a00 */
[----:B------:R-:W-:-:S04]  /*07e0*/  ISETP.NE.U32.AND P0, PT, RZ, UR4, PT ;  /* 0x00000004ff007c0c */ /* 0x000fc8000bf05070 */
[----:B------:R-:W-:-:S13]  /*07f0*/  ISETP.NE.AND.EX P0, PT, RZ, UR5, PT, P0 ;  /* 0x00000005ff007c0c */ /* 0x000fda000bf05300 */
[----:B------:R-:W-:Y:S05]  /*0800*/  @!P0 BRA `(.L_x_6) ;  /* 0x0000000000208947 */ /* 0x000fea0003800000 */
        /* <DEDUP_REMOVED lines=8> */
.L_x_6:
        /* <DEDUP_REMOVED lines=8> */
.L_x_8:
[----:B------:R-:W-:-:S05]  /*0910*/  ULDC UR26, c[0x0][0x584] ;  /* 0x00016100001a7ab9 */ /* 0x000fca0000000800 */
.L_x_7:
[----:B------:R-:W0:Y:S01]  /*0920*/  LDC R0, c[0x0][0x65c] ;  /* 0x00019700ff007b82 */ /* 0x000e220000000800 */
[----:B------:R-:W1:Y:S01]  /*0930*/  S2R R12, SR_CTAID.Y ;  /* 0x00000000000c7919 */ /* 0x000e620000002600 */
[----:B------:R-:W-:Y:S01]  /*0940*/  IMAD.MOV.U32 R5, RZ, RZ, RZ ;  /* 0x000000ffff057224 */ /* 0x000fe200078e00ff */
[----:B------:R-:W-:Y:S01]  /*0950*/  UISETP.NE.AND UP0, UPT, UR14, 0x2, UPT ;  /* 0x000000020e00788c */ /* 0x000fe2000bf05270 */
[----:B------:R-:W2:Y:S01]  /*0960*/  S2R R4, SR_CTAID.X ;  /* 0x0000000000047919 */ /* 0x000ea20000002500 */
[----:B------:R-:W-:Y:S01]  /*0970*/  ULDC UR7, c[0x0][0x28c] ;  /* 0x0000a30000077ab9 */ /* 0x000fe20000000800 */
[----:B------:R-:W-:Y:S01]  /*0980*/  UMOV UR5, URZ ;  /* 0x0000003f00057c82 */ /* 0x000fe20008000000 */
[----:B------:R-:W-:Y:S02]  /*0990*/  UIADD3 UR7, UR7, 0x1f, URZ ;  /* 0x0000001f07077890 */ /* 0x000fe4000fffe03f */
[----:B------:R-:W-:Y:S01]  /*09a0*/  PLOP3.LUT P0, PT, PT, PT, UP0, 0x80, 0x0 ;  /* 0x000000000000781c */ /* 0x000fe20003f0f008 */
[----:B------:R-:W-:Y:S01]  /*09b0*/  UMOV UR4, URZ ;  /* 0x0000003f00047c82 */ /* 0x000fe20008000000 */
[----:B------:R-:W-:Y:S01]  /*09c0*/  ULDC.64 UR18, c[0x0][0x650] ;  /* 0x0001940000127ab9 */ /* 0x000fe20000000a00 */
[----:B------:R-:W-:-:S04]  /*09d0*/  USHF.R.S32.HI UR10, URZ, 0x1f, UR7 ;  /* 0x0000001f3f0a7899 */ /* 0x000fc80008011407 */
[----:B------:R-:W-:-:S04]  /*09e0*/  ULEA.HI UR10, UR10, UR7, URZ, 0x5 ;  /* 0x000000070a0a7291 */ /* 0x000fc8000f8f283f */
[----:B------:R-:W-:Y:S01]  /*09f0*/  USHF.R.S32.HI UR14, URZ, 0x5, UR10 ;  /* 0x000000053f0e7899 */ /* 0x000fe2000801140a */
[----:B0-----:R-:W-:-:S13]  /*0a00*/  ISETP.NE.AND P2, PT, R0, 0x1, PT ;  /* 0x000000010000780c */ /* 0x001fda0003f45270 */
[----:B------:R-:W2:Y:S01]  /*0a10*/  @P2 LDC R9, c[0x0][0x10] ;  /* 0x00000400ff092b82 */ /* 0x000ea20000000800 */
[----:B-1----:R-:W-:Y:S02]  /*0a20*/  @P2 IMAD.MOV.U32 R6, RZ, RZ, R12 ;  /* 0x000000ffff062224 */ /* 0x002fe400078e000c */
[----:B------:R-:W-:-:S05]  /*0a30*/  @P2 IMAD.MOV.U32 R7, RZ, RZ, RZ ;  /* 0x000000ffff072224 */ /* 0x000fca00078e00ff */
[----:B------:R-:W0:Y:S01]  /*0a40*/  @!P2 LDC R11, c[0x0][0xc] ;  /* 0x00000300ff0bab82 */ /* 0x000e220000000800 */
[----:B------:R-:W-:Y:S01]  /*0a50*/  ULDC UR8, c[0x0][0xc] ;  /* 0x0000030000087ab9 */ /* 0x000fe20000000800 */
[----:B------:R-:W-:Y:S01]  /*0a60*/  ULDC UR9, c[0x0][0x10] ;  /* 0x0000040000097ab9 */ /* 0x000fe20000000800 */
[----:B------:R-:W-:Y:S01]  /*0a70*/  ULDC UR7, c[0x0][0x14] ;  /* 0x0000050000077ab9 */ /* 0x000fe20000000800 */
[----:B------:R-:W-:-:S04]  /*0a80*/  UIMAD.WIDE.U32 UR8, UR8, UR9, URZ ;  /* 0x00000009080872a5 */ /* 0x000fc8000f8e003f */
[----:B------:R-:W-:Y:S02]  /*0a90*/  UIMAD.WIDE.U32 UR20, UR8, UR7, URZ ;  /* 0x00000007081472a5 */ /* 0x000fe4000f8e003f */
[----:B------:R-:W-:-:S04]  /*0aa0*/  UIMAD UR15, UR9, UR7, URZ ;  /* 0x00000007090f72a4 */ /* 0x000fc8000f8e023f */
[----:B------:R-:W-:Y:S01]  /*0ab0*/  UIADD3 UR15, UR21, UR15, URZ ;  /* 0x0000000f150f7290 */ /* 0x000fe2000fffe03f */
[----:B--2---:R-:W-:-:S04]  /*0ac0*/  @P2 IMAD.WIDE.U32 R8, R4, R9, R6 ;  /* 0x0000000904082225 */ /* 0x004fc800078e0006 */
[----:B------:R-:W-:Y:S02]  /*0ad0*/  @P2 IMAD.MOV.U32 R13, RZ, RZ, R8 ;  /* 0x000000ffff0d2224 */ /* 0x000fe400078e0008 */
[----:B0-----:R-:W-:-:S04]  /*0ae0*/  @!P2 IMAD.WIDE.U32 R6, R11, R12, R4 ;  /* 0x0000000c0b06a225 */ /* 0x001fc800078e0004 */
[----:B------:R-:W-:Y:S02]  /*0af0*/  @P2 IMAD.MOV.U32 R11, RZ, RZ, RZ ;  /* 0x000000ffff0b2224 */ /* 0x000fe400078e00ff */
[----:B------:R-:W-:Y:S02]  /*0b00*/  @!P2 IMAD.MOV.U32 R13, RZ, RZ, R6 ;  /* 0x000000ffff0da224 */ /* 0x000fe400078e0006 */
[----:B------:R-:W-:Y:S02]  /*0b10*/  @P2 IMAD.IADD R10, R9, 0x1, R11 ;  /* 0x00000001090a2824 */ /* 0x000fe400078e020b */
[----:B------:R-:W-:Y:S01]  /*0b20*/  @!P2 IMAD.MOV.U32 R10, RZ, RZ, R7 ;  /* 0x000000ffff0aa224 */ /* 0x000fe200078e0007 */
[----:B------:R0:W-:Y:S01]  /*0b30*/  STL [R1+0x80], R13 ;  /* 0x0000800d01007387 */ /* 0x0001e20000100800 */
[----:B------:R-:W-:Y:S02]  /*0b40*/  IMAD.MOV.U32 R18, RZ, RZ, R13 ;  /* 0x000000ffff127224 */ /* 0x000fe400078e000d */
[----:B------:R-:W-:Y:S01]  /*0b50*/  IMAD.MOV.U32 R19, RZ, RZ, R10 ;  /* 0x000000ffff137224 */ /* 0x000fe200078e000a */
[----:B------:R0:W-:Y:S01]  /*0b60*/  STL [R1+0x7c], R10 ;  /* 0x00007c0a01007387 */ /* 0x0001e20000100800 */
[----:B------:R-:W-:Y:S05]  /*0b70*/  @P0 BRA `(.L_x_9) ;  /* 0x0000000000280947 */ /* 0x000fea0003800000 */
[----:B------:R-:W-:Y:S01]  /*0b80*/  IADD3 R18, P0, R18, UR20, RZ ;  /* 0x0000001412127c10 */ /* 0x000fe2000ff1e0ff */
[----:B------:R-:W-:Y:S02]  /*0b90*/  UISETP.GE.U32.AND UP0, UPT, UR14, 0x3, UPT ;  /* 0x000000030e00788c */ /* 0x000fe4000bf06070 */
[----:B------:R-:W-:Y:S01]  /*0ba0*/  UIMAD.WIDE.U32 UR4, UR14, -0x55555555, URZ ;  /* 0xaaaaaaab0e0478a5 */ /* 0x000fe2000f8e003f */
[----:B------:R-:W-:Y:S01]  /*0bb0*/  IADD3.X R19, R19, UR15, RZ, P0, !PT ;  /* 0x0000000f13137c10 */ /* 0x000fe200087fe4ff */
[----:B------:R1:W-:Y:S02]  /*0bc0*/  STL [R1+0x80], R18 ;  /* 0x0000801201007387 */ /* 0x0003e40000100800 */
[----:B------:R-:W-:Y:S02]  /*0bd0*/  USHF.R.U32.HI UR5, URZ, 0x1, UR5 ;  /* 0x000000013f057899 */ /* 0x000fe40008011605 */
[----:B------:R1:W-:Y:S01]  /*0be0*/  STL [R1+0x7c], R19 ;  /* 0x00007c1301007387 */ /* 0x0003e20000100800 */
[----:B------:R-:W-:-:S02]  /*0bf0*/  UMOV UR4, URZ ;  /* 0x0000003f00047c82 */ /* 0x000fc40008000000 */
[----:B------:R-:W-:Y:S02]  /*0c00*/  @UP0 ULOP3.LUT UR4, UR5, 0x1, URZ, 0xc0, !UPT ;  /* 0x0000000105040892 */ /* 0x000fe4000f8ec03f */
[----:B------:R-:W-:-:S12]  /*0c10*/  UIMAD UR5, UR5, -0x3, UR14 ;  /* 0xfffffffd050578a4 */ /* 0x000fd8000f8e020e */
.L_x_9:
[----:B------:R-:W-:Y:S01]  /*0c20*/  IMAD.MOV.U32 R8, RZ, RZ, -0x1 ;  /* 0xffffffffff087424 */ /* 0x000fe200078e00ff */
[----:B------:R-:W-:Y:S01]  /*0c30*/  ISETP.GE.U32.AND P0, PT, R18, UR18, PT ;  /* 0x0000001212007c0c */ /* 0x000fe2000bf06070 */
[----:B------:R-:W-:Y:S01]  /*0c40*/  IMAD.MOV.U32 R6, RZ, RZ, -0x1 ;  /* 0xffffffffff067424 */ /* 0x000fe200078e00ff */
[----:B------:R-:W-:Y:S01]  /*0c50*/  PRMT R0, RZ, 0x7610, R0 ;  /* 0x00007610ff007816 */ /* 0x000fe20000000000 */
[----:B------:R-:W-:Y:S01]  /*0c60*/  IMAD.MOV.U32 R7, RZ, RZ, -0x1 ;  /* 0xffffffffff077424 */ /* 0x000fe200078e00ff */
[----:B------:R2:W-:Y:S01]  /*0c70*/  STL [R1+0x84], R8 ;  /* 0x0000840801007387 */ /* 0x0005e20000100800 */
[----:B------:R-:W-:-:S03]  /*0c80*/  ISETP.GE.U32.AND.EX P0, PT, R19, UR19, PT, P0 ;  /* 0x0000001313007c0c */ /* 0x000fc6000bf06100 */
[----:B------:R2:W-:Y:S04]  /*0c90*/  STL [R1+0x78], R6 ;  /* 0x0000780601007387 */ /* 0x0005e80000100800 */
[----:B------:R2:W-:Y:S06]  /*0ca0*/  STL [R1+0x88], R7 ;  /* 0x0000880701007387 */ /* 0x0005ec0000100800 */
[----:B------:R-:W-:Y:S05]  /*0cb0*/  @P0 BRA `(.L_x_10) ;  /* 0x0000000400680947 */ /* 0x000fea0003800000 */
[----:B------:R-:W3:Y:S01]  /*0cc0*/  LDC.64 R14, c[0x0][0x628] ;  /* 0x00018a00ff0e7b82 */ /* 0x000ee20000000a00 */
[----:B--2---:R-:W-:Y:S02]  /*0cd0*/  IMAD.MOV.U32 R6, RZ, RZ, R18 ;  /* 0x000000ffff067224 */ /* 0x004fe400078e0012 */
[----:B------:R-:W-:-:S05]  /*0ce0*/  IMAD.MOV.U32 R7, RZ, RZ, R19 ;  /* 0x000000ffff077224 */ /* 0x000fca00078e0013 */
[----:B------:R-:W2:Y:S08]  /*0cf0*/  LDC R0, c[0x0][0x630] ;  /* 0x00018c00ff007b82 */ /* 0x000eb00000000800 */
[----:B------:R-:W4:Y:S01]  /*0d00*/  LDC.64 R16, c[0x0][0x620] ;  /* 0x00018800ff107b82 */ /* 0x000f220000000a00 */
[----:B---3--:R-:W-:-:S04]  /*0d10*/  ISETP.NE.U32.AND P0, PT, R14, RZ, PT ;  /* 0x000000ff0e00720c */ /* 0x008fc80003f05070 */
[----:B------:R-:W-:-:S13]  /*0d20*/  ISETP.NE.AND.EX P0, PT, R15, RZ, PT, P0 ;  /* 0x000000ff0f00720c */ /* 0x000fda0003f05300 */
[----:B--2-4-:R-:W-:Y:S05]  /*0d30*/  @!P0 BRA `(.L_x_11) ;  /* 0x0000000000288947 */ /* 0x014fea0003800000 */
[----:B------:R-:W2:Y:S02]  /*0d40*/  LDC R11, c[0x0][0x634] ;  /* 0x00018d00ff0b7b82 */ /* 0x000ea40000000800 */
[----:B--2---:R-:W-:-:S05]  /*0d50*/  IADD3 R11, P0, R18, R11, RZ ;  /* 0x0000000b120b7210 */ /* 0x004fca0007f1e0ff */
[----:B0-----:R-:W-:-:S04]  /*0d60*/  IMAD.X R13, RZ, RZ, R19, P0 ;  /* 0x000000ffff0d7224 */ /* 0x001fc800000e0613 */
[----:B------:R-:W-:-:S04]  /*0d70*/  IMAD.WIDE.U32 R6, R13, R14, RZ ;  /* 0x0000000e0d067225 */ /* 0x000fc800078e00ff */
[----:B------:R-:W-:-:S04]  /*0d80*/  IMAD.WIDE.U32 R8, P0, R11, R15, R6 ;  /* 0x0000000f0b087225 */ /* 0x000fc80007800006 */
[----:B------:R-:W-:-:S04]  /*0d90*/  IMAD.WIDE.U32 R6, R11, R14, RZ ;  /* 0x0000000e0b067225 */ /* 0x000fc800078e00ff */
[----:B------:R-:W-:Y:S01]  /*0da0*/  IMAD.X R11, RZ, RZ, RZ, P0 ;  /* 0x000000ffff0b7224 */ /* 0x000fe200000e06ff */
[----:B------:R-:W-:Y:S01]  /*0db0*/  IADD3 RZ, P0, R7, R8, RZ ;  /* 0x0000000807ff7210 */ /* 0x000fe20007f1e0ff */
[----:B------:R-:W-:-:S04]  /*0dc0*/  IMAD.MOV.U32 R10, RZ, RZ, R9 ;  /* 0x000000ffff0a7224 */ /* 0x000fc800078e0009 */
[----:B------:R-:W-:-:S08]  /*0dd0*/  IMAD.WIDE.U32.X R6, R13, R15, R10, P0 ;  /* 0x0000000f0d067225 */ /* 0x000fd000000e040a */
.L_x_11:
[-CC-:B------:R-:W-:Y:S01]  /*0de0*/  SHF.R.U64 R25, R6, R0.reuse, R7.reuse ;  /* 0x0000000006197219 */ /* 0x180fe20000001207 */
[----:B0-----:R-:W0:Y:S01]  /*0df0*/  LDC R10, c[0x0][0x618] ;  /* 0x00018600ff0a7b82 */ /* 0x001e220000000800 */
[----:B------:R-:W-:Y:S01]  /*0e00*/  SHF.R.U32.HI R5, RZ, R0, R7 ;  /* 0x00000000ff057219 */ /* 0x000fe20000011607 */
[----:B------:R-:W-:Y:S01]  /*0e10*/  IMAD.MOV.U32 R6, RZ, RZ, R18 ;  /* 0x000000ffff067224 */ /* 0x000fe200078e0012 */
[----:B------:R-:W-:Y:S01]  /*0e20*/  IADD3 R9, P0, RZ, -R25, RZ ;  /* 0x80000019ff097210 */ /* 0x000fe20007f1e0ff */
[----:B------:R-:W-:Y:S01]  /*0e30*/  IMAD.MOV.U32 R7, RZ, RZ, R19 ;  /* 0x000000ffff077224 */ /* 0x000fe200078e0013 */
[----:B------:R-:W-:Y:S01]  /*0e40*/  I2FP.F32.U32 R0, R4 ;  /* 0x0000000400007245 */ /* 0x000fe20000201000 */
[----:B------:R-:W-:Y:S02]  /*0e50*/  ULDC UR7, c[0x0][0x150] ;  /* 0x0000540000077ab9 */ /* 0x000fe40000000800 */
[----:B------:R-:W2:Y:S01]  /*0e60*/  LDC.64 R22, c[0x0][0x640] ;  /* 0x00019000ff167b82 */ /* 0x000ea20000000a00 */
[----:B------:R-:W-:-:S02]  /*0e70*/  IMAD.X R11, RZ, RZ, ~R5, P0 ;  /* 0x000000ffff0b7224 */ /* 0x000fc400000e0e05 */
[----:B------:R-:W-:Y:S01]  /*0e80*/  FMUL R0, R0, UR7 ;  /* 0x0000000700007c20 */ /* 0x000fe20008400000 */
[----:B------:R-:W-:Y:S01]  /*0e90*/  IMAD.WIDE.U32 R6, R9, R16, R6 ;  /* 0x0000001009067225 */ /* 0x000fe200078e0006 */
[----:B------:R-:W-:-:S03]  /*0ea0*/  ULDC UR7, c[0x0][0x154] ;  /* 0x0000550000077ab9 */ /* 0x000fc60000000800 */
[----:B------:R-:W-:Y:S01]  /*0eb0*/  IMAD R8, R11, R16, RZ ;  /* 0x000000100b087224 */ /* 0x000fe200078e02ff */
[----:B------:R-:W3:Y:S01]  /*0ec0*/  LDC R5, c[0x0][0x144] ;  /* 0x00005100ff057b82 */ /* 0x000ee20000000800 */
[----:B------:R-:W4:Y:S02]  /*0ed0*/  F2I.U32.TRUNC.NTZ R0, R0 ;  /* 0x0000000000007305 */ /* 0x000f24000020f000 */
[----:B------:R-:W-:-:S04]  /*0ee0*/  IMAD R9, R9, R17, R8 ;  /* 0x0000001109097224 */ /* 0x000fc800078e0208 */
[----:B------:R-:W-:Y:S01]  /*0ef0*/  IMAD.IADD R7, R7, 0x1, R9 ;  /* 0x0000000107077824 */ /* 0x000fe200078e0209 */
[----:B------:R-:W5:Y:S01]  /*0f00*/  LDC R16, c[0x0][0x608] ;  /* 0x00018200ff107b82 */ /* 0x000f620000000800 */
[----:B------:R-:W-:-:S03]  /*0f10*/  IMAD.MOV.U32 R9, RZ, RZ, -0x1 ;  /* 0xffffffffff097424 */ /* 0x000fc600078e00ff */
[--C-:B0-----:R-:W-:Y:S02]  /*0f20*/  SHF.R.U64 R14, R6, R10, R7.reuse ;  /* 0x0000000a060e7219 */ /* 0x101fe40000001207 */
[----:B------:R-:W-:Y:S02]  /*0f30*/  I2FP.F32.U32 R6, R12 ;  /* 0x0000000c00067245 */ /* 0x000fe40000201000 */
[----:B------:R-:W0:Y:S01]  /*0f40*/  LDC R20, c[0x0][0x658] ;  /* 0x00019600ff147b82 */ /* 0x000e220000000800 */
[----:B--2---:R-:W-:Y:S01]  /*0f50*/  ISETP.NE.U32.AND P0, PT, R22, RZ, PT ;  /* 0x000000ff1600720c */ /* 0x004fe20003f05070 */
[----:B----4-:R-:W-:Y:S02]  /*0f60*/  IMAD.MOV R8, RZ, RZ, -R0 ;  /* 0x000000ffff087224 */ /* 0x010fe400078e0a00 */
[----:B------:R-:W-:Y:S01]  /*0f70*/  FMUL R6, R6, UR7 ;  /* 0x0000000706067c20 */ /* 0x000fe20008400000 */
[----:B------:R-:W-:Y:S02]  /*0f80*/  SHF.R.U32.HI R7, RZ, R10, R7 ;  /* 0x0000000aff077219 */ /* 0x000fe40000011607 */
[----:B------:R-:W-:Y:S01]  /*0f90*/  ISETP.NE.AND.EX P0, PT, R23, RZ, PT, P0 ;  /* 0x000000ff1700720c */ /* 0x000fe20003f05300 */
[----:B------:R2:W4:Y:S01]  /*0fa0*/  F2I.U32.TRUNC.NTZ R13, R6 ;  /* 0x00000006000d7305 */ /* 0x000522000020f000 */
[----:B------:R-:W2:Y:S01]  /*0fb0*/  LDC R15, c[0x0][0x148] ;  /* 0x00005200ff0f7b82 */ /* 0x000ea20000000800 */
[----:B---3--:R-:W-:-:S07]  /*0fc0*/  IMAD R0, R5, R8, R4 ;  /* 0x0000000805007224 */ /* 0x008fce00078e0204 */
[----:B-1----:R-:W1:Y:S01]  /*0fd0*/  LDC R18, c[0x0][0x600] ;  /* 0x00018000ff127b82 */ /* 0x002e620000000800 */
[-CC-:B-----5:R-:W-:Y:S02]  /*0fe0*/  SHF.R.U64 R26, R14, R16.reuse, R7.reuse ;  /* 0x000000100e1a7219 */ /* 0x1a0fe40000001207 */
[----:B------:R-:W-:Y:S01]  /*0ff0*/  SHF.R.U32.HI R5, RZ, R16, R7 ;  /* 0x00000010ff057219 */ /* 0x000fe20000011607 */
[----:B------:R-:W-:-:S04]  /*1000*/  IMAD.MOV.U32 R7, RZ, RZ, 0x1 ;  /* 0x00000001ff077424 */ /* 0x000fc800078e00ff */
[----:B------:R-:W3:Y:S01]  /*1010*/  LDC R19, c[0x0][0x648] ;  /* 0x00019200ff137b82 */ /* 0x000ee20000000800 */
[-C--:B0-----:R-:W-:Y:S02]  /*1020*/  SHF.L.U32 R4, R9, R20.reuse, RZ ;  /* 0x0000001409047219 */ /* 0x081fe400000006ff */
[--C-:B------:R-:W-:Y:S02]  /*1030*/  SHF.R.U64 R16, R26, R20, R5.reuse ;  /* 0x000000141a107219 */ /* 0x100fe40000001205 */
[----:B------:R-:W-:Y:S02]  /*1040*/  LOP3.LUT R11, RZ, R4, RZ, 0x33, !PT ;  /* 0x00000004ff0b7212 */ /* 0x000fe400078e33ff */
[-C--:B------:R-:W-:Y:S01]  /*1050*/  SHF.R.U32.HI R5, RZ, R20.reuse, R5 ;  /* 0x00000014ff057219 */ /* 0x080fe20000011605 */
[----:B------:R-:W0:Y:S01]  /*1060*/  LDC R21, c[0x0][0x638] ;  /* 0x00018e00ff157b82 */ /* 0x000e220000000800 */
[----:B------:R-:W-:Y:S01]  /*1070*/  SHF.L.U32 R10, R7, R20, RZ ;  /* 0x00000014070a7219 */ /* 0x000fe200000006ff */
[----:B------:R-:W-:-:S06]  /*1080*/  IMAD.MOV.U32 R4, RZ, RZ, R16 ;  /* 0x000000ffff047224 */ /* 0x000fcc00078e0010 */
[----:B------:R-:W0:Y:S01]  /*1090*/  LDC R24, c[0x0][0x610] ;  /* 0x00018400ff187b82 */ /* 0x000e220000000800 */
[----:B--2-4-:R-:W-:Y:S05]  /*10a0*/  @!P0 BRA `(.L_x_12) ;  /* 0x0000000000288947 */ /* 0x014fea0003800000 */
[----:B------:R-:W2:Y:S02]  /*10b0*/  LDC R9, c[0x0][0x64c] ;  /* 0x00019300ff097b82 */ /* 0x000ea40000000800 */
[----:B--2---:R-:W-:-:S05]  /*10c0*/  IADD3 R9, P0, R16, R9, RZ ;  /* 0x0000000910097210 */ /* 0x004fca0007f1e0ff */
[----:B------:R-:W-:-:S04]  /*10d0*/  IMAD.X R17, RZ, RZ, R5, P0 ;  /* 0x000000ffff117224 */ /* 0x000fc800000e0605 */
[----:B------:R-:W-:-:S04]  /*10e0*/  IMAD.WIDE.U32 R4, R17, R22, RZ ;  /* 0x0000001611047225 */ /* 0x000fc800078e00ff */
[----:B------:R-:W-:-:S04]  /*10f0*/  IMAD.WIDE.U32 R6, P0, R9, R23, R4 ;  /* 0x0000001709067225 */ /* 0x000fc80007800004 */
[----:B------:R-:W-:-:S04]  /*1100*/  IMAD.WIDE.U32 R4, R9, R22, RZ ;  /* 0x0000001609047225 */ /* 0x000fc800078e00ff */
[----:B------:R-:W-:Y:S01]  /*1110*/  IMAD.X R9, RZ, RZ, RZ, P0 ;  /* 0x000000ffff097224 */ /* 0x000fe200000e06ff */
[----:B------:R-:W-:Y:S01]  /*1120*/  IADD3 RZ, P0, R5, R6, RZ ;  /* 0x0000000605ff7210 */ /* 0x000fe20007f1e0ff */
[----:B------:R-:W-:-:S04]  /*1130*/  IMAD.MOV.U32 R8, RZ, RZ, R7 ;  /* 0x000000ffff087224 */ /* 0x000fc800078e0007 */
[----:B------:R-:W-:-:S08]  /*1140*/  IMAD.WIDE.U32.X R4, R17, R23, R8, P0 ;  /* 0x0000001711047225 */ /* 0x000fd000000e0408 */
.L_x_12:
[----:B---3--:R-:W-:Y:S01]  /*1150*/  SHF.R.U64 R4, R4, R19, R5 ;  /* 0x0000001304047219 */ /* 0x008fe20000001205 */
[----:B-1----:R-:W-:Y:S01]  /*1160*/  VIADD R5, R18, 0xffffffff ;  /* 0xffffffff12057836 */ /* 0x002fe20000000000 */
[----:B------:R-:W-:Y:S01]  /*1170*/  LOP3.LUT R11, R26, R11, RZ, 0xc0, !PT ;  /* 0x0000000b1a0b7212 */ /* 0x000fe200078ec0ff */
[----:B------:R-:W-:Y:S02]  /*1180*/  IMAD.MOV R13, RZ, RZ, -R13 ;  /* 0x000000ffff0d7224 */ /* 0x000fe400078e0a0d */
[----:B------:R-:W-:Y:S01]  /*1190*/  IMAD.MOV R6, RZ, RZ, -R4 ;  /* 0x000000ffff067224 */ /* 0x000fe200078e0a04 */
[----:B------:R-:W-:Y:S01]  /*11a0*/  LOP3.LUT R14, R14, R5, RZ, 0xc0, !PT ;  /* 0x000000050e0e7212 */ /* 0x000fe200078ec0ff */
[----:B------:R-:W-:Y:S02]  /*11b0*/  @P2 IMAD R0, R15, R13, R12 ;  /* 0x0000000d0f002224 */ /* 0x000fe400078e020c */
[----:B------:R-:W-:Y:S02]  /*11c0*/  IMAD R11, R10, R4, R11 ;  /* 0x000000040a0b7224 */ /* 0x000fe400078e020b */
[----:B0-----:R-:W-:-:S02]  /*11d0*/  IMAD R5, R6, R21, R16 ;  /* 0x0000001506057224 */ /* 0x001fc400078e0210 */
[----:B------:R-:W-:Y:S02]  /*11e0*/  IMAD R4, R11, R24, R0 ;  /* 0x000000180b047224 */ /* 0x000fe400078e0200 */
[----:B------:R-:W-:Y:S02]  /*11f0*/  IMAD R5, R5, R18, R14 ;  /* 0x0000001205057224 */ /* 0x000fe400078e020e */
[----:B------:R-:W-:-:S03]  /*1200*/  IMAD.MOV.U32 R0, RZ, RZ, 0x1 ;  /* 0x00000001ff007424 */ /* 0x000fc600078e00ff */
[----:B------:R-:W-:Y:S02]  /*1210*/  SEL R6, R5, R4, !P2 ;  /* 0x0000000405067207 */ /* 0x000fe40005000000 */
[----:B------:R-:W-:-:S03]  /*1220*/  SEL R4, R4, R5, !P2 ;  /* 0x0000000504047207 */ /* 0x000fc60005000000 */
[----:B------:R3:W-:Y:S04]  /*1230*/  STL [R1+0x88], R6 ;  /* 0x0000880601007387 */ /* 0x0007e80000100800 */
[----:B------:R3:W-:Y:S04]  /*1240*/  STL [R1+0x78], R25 ;  /* 0x0000781901007387 */ /* 0x0007e80000100800 */
[----:B------:R3:W-:Y:S02]  /*1250*/  STL [R1+0x84], R4 ;  /* 0x0000840401007387 */ /* 0x0007e40000100800 */
.L_x_10:
[----:B------:R-:W-:Y:S05]  /*1260*/  @!P1 BRA `(.L_x_13) ;  /* 0x000000d8009c9947 */ /* 0x000fea0003800000 */
[----:B------:R-:W-:-:S06]  /*1270*/  UISETP.GT.U32.AND UP0, UPT, UR12, 0x1, UPT ;  /* 0x000000010c00788c */ /* 0x000fcc000bf04070 */
[----:B------:R-:W-:-:S13]  /*1280*/  PLOP3.LUT P0, PT, PT, PT, UP0, 0x80, 0x0 ;  /* 0x000000000000781c */ /* 0x000fda0003f0f008 */
[----:B------:R-:W-:Y:S05]  /*1290*/  @P0 EXIT ;  /* 0x000000000000094d */ /* 0x000fea0003800000 */
.L_x_14:
[----:B------:R-:W-:-:S08]  /*12a0*/  NOP ;  /* 0x0000000000007918 */ /* 0x000fd00000000000 */
[----:B------:R-:W4:Y:S02]  /*12b0*/  USETMAXREG.TRY_ALLOC.CTAPOOL UP0, 0xe8 ;  /* 0x000000e8000079c8 */ /* 0x000f240008000600 */
[----:B----4-:R-:W-:-:S13]  /*12c0*/  PLOP3.LUT P0, PT, PT, PT, UP0, 0x80, 0x0 ;  /* 0x000000000000781c */ /* 0x010fda0003f0f008 */
[----:B------:R-:W-:Y:S05]  /*12d0*/  @!P0 BRA `(.L_x_14) ;  /* 0xfffffffc00f08947 */ /* 0x000fea000383ffff */
[----:B------:R-:W-:-:S13]  /*12e0*/  LOP3.LUT P0, RZ, R0, 0xff, RZ, 0xc0, !PT ;  /* 0x000000ff00ff7812 */ /* 0x000fda000780c0ff */
[----:B------:R-:W-:Y:S05]  /*12f0*/  @!P0 EXIT ;  /* 0x000000000000894d */ /* 0x000fea0003800000 */
[----:B------:R-:W4:Y:S01]  /*1300*/  S2UR UR6, SR_CgaCtaId ;  /* 0x00000000000679c3 */ /* 0x000f220000008800 */
[----:B------:R-:W-:Y:S01]  /*1310*/  SHF.R.S32.HI R0, RZ, 0x1f, R3 ;  /* 0x0000001fff007819 */ /* 0x000fe20000011403 */
[----:B------:R-:W-:Y:S01]  /*1320*/  UIADD3 UR7, UR17, -0x1, URZ ;  /* 0xffffffff11077890 */ /* 0x000fe2000fffe03f */
[----:B------:R-:W-:Y:S02]  /*1330*/  UMOV UR12, 0x400 ;  /* 0x00000400000c7882 */ /* 0x000fe40000000000 */
[CC--:B------:R-:W-:Y:S01]  /*1340*/  LEA.HI R2, R0.reuse, R3.reuse, RZ, 0x2 ;  /* 0x0000000300027211 */ /* 0x0c0fe200078f10ff */
[----:B------:R-:W-:Y:S01]  /*1350*/  UISETP.LT.AND UP0, UPT, UR14, 0x1, UPT ;  /* 0x000000010e00788c */ /* 0x000fe2000bf01270 */
[----:B------:R-:W-:Y:S01]  /*1360*/  LEA.HI R0, R0, R3, RZ, 0x5 ;  /* 0x0000000300007211 */ /* 0x000fe200078f28ff */
[----:B------:R-:W-:Y:S01]  /*1370*/  ULOP3.LUT UR27, UR13, 0x1, URZ, 0xfc, !UPT ;  /* 0x000000010d1b7892 */ /* 0x000fe2000f8efc3f */
[--C-:B---3--:R-:W-:Y:S01]  /*1380*/  SHF.R.S32.HI R4, RZ, 0x2, R2.reuse ;  /* 0x00000002ff047819 */ /* 0x108fe20000011402 */
[----:B------:R-:W-:Y:S01]  /*1390*/  USEL UR16, UR14, 0x1, UP0 ;  /* 0x000000010e107887 */ /* 0x000fe20008000000 */
[----:B------:R-:W-:Y:S01]  /*13a0*/  SHF.R.S32.HI R5, RZ, 0x1f, R2 ;  /* 0x0000001fff057819 */ /* 0x000fe20000011402 */
[----:B------:R-:W-:-:S02]  /*13b0*/  UISETP.NE.AND UP0, UPT, UR7, URZ, UPT ;  /* 0x0000003f0700728c */ /* 0x000fc4000bf05270 */
[----:B------:R-:W-:Y:S01]  /*13c0*/  USHF.L.U32 UR28, UR14, 0x1, URZ ;  /* 0x000000010e1c7899 */ /* 0x000fe2000800063f */
[----:B------:R-:W-:Y:S01]  /*13d0*/  LEA.HI R5, R5, R4, RZ, 0x3 ;  /* 0x0000000405057211 */ /* 0x000fe200078f18ff */
[----:B------:R-:W-:Y:S02]  /*13e0*/  UIADD3 UR16, -UR16, UR14, URZ ;  /* 0x0000000e10107290 */ /* 0x000fe4000fffe13f */
[----:B------:R-:W-:Y:S01]  /*13f0*/  USEL UR30, URZ, 0x1, UP0 ;  /* 0x000000013f1e7887 */ /* 0x000fe20008000000 */
[----:B------:R-:W-:Y:S01]  /*1400*/  LOP3.LUT R5, R5, 0xfffffff8, RZ, 0xc0, !PT ;  /* 0xfffffff805057812 */ /* 0x000fe200078ec0ff */
[----:B----4-:R-:W-:-:S04]  /*1410*/  ULEA UR12, UR6, UR12, 0x18 ;  /* 0x0000000c060c7291 */ /* 0x010fc8000f8ec03f */
[----:B------:R-:W-:Y:S01]  /*1420*/  IMAD.IADD R2, R4, 0x1, -R5 ;  /* 0x0000000104027824 */ /* 0x000fe200078e0a05 */
[----:B------:R-:W-:Y:S01]  /*1430*/  USHF.L.U32 UR6, UR7, 0x3, URZ ;  /* 0x0000000307067899 */ /* 0x000fe2000800063f */
[----:B------:R-:W-:Y:S01]  /*1440*/  SHF.R.S32.HI R5, RZ, 0x5, R0 ;  /* 0x00000005ff057819 */ /* 0x000fe20000011400 */
[----:B------:R-:W-:Y:S02]  /*1450*/  UIADD3 UR29, UR12, 0x40, URZ ;  /* 0x000000400c1d7890 */ /* 0x000fe4000fffe03f */
[----:B------:R-:W-:Y:S01]  /*1460*/  ULOP3.LUT UR6, UR6, 0x8, URZ, 0xc0, !UPT ;  /* 0x0000000806067892 */ /* 0x000fe2000f8ec03f */
[--C-:B------:R-:W-:Y:S01]  /*1470*/  SHF.R.S32.HI R3, RZ, 0x1f, R2.reuse ;  /* 0x0000001fff037819 */ /* 0x100fe20000011402 */
[C-C-:B------:R-:W-:Y:S01]  /*1480*/  IMAD R0, R5.reuse, -0x10, -R2.reuse ;  /* 0xfffffff005007824 */ /* 0x140fe200078e0a02 */
[----:B------:R-:W-:Y:S02]  /*1490*/  ULEA UR17, UR17, UR29, 0x3 ;  /* 0x0000001d11117291 */ /* 0x000fe4000f8e183f */
[----:B------:R-:W-:Y:S01]  /*14a0*/  ULOP3.LUT UR31, UR6, 0x8, URZ, 0x3c, !UPT ;  /* 0x00000008061f7892 */ /* 0x000fe2000f8e3c3f */
[----:B------:R-:W-:Y:S01]  /*14b0*/  IMAD.WIDE R2, R5, 0x10, R2 ;  /* 0x0000001005027825 */ /* 0x000fe200078e0202 */
[----:B------:R-:W-:-:S03]  /*14c0*/  ULOP3.LUT UR18, UR6, 0x18, URZ, 0x3c, !UPT ;  /* 0x0000001806127892 */ /* 0x000fc6000f8e3c3f */
[----:B------:R-:W-:Y:S02]  /*14d0*/  ULDC UR6, c[0x0][0x284] ;  /* 0x0000a10000067ab9 */ /* 0x000fe40000000800 */
[----:B------:R-:W-:-:S05]  /*14e0*/  VIADD R0, R0, UR6 ;  /* 0x0000000600007c36 */ /* 0x000fca0008000000 */
[----:B------:R3:W-:Y:S04]  /*14f0*/  STL [R1+0x8c], R0 ;  /* 0x00008c0001007387 */ /* 0x0007e80000100800 */
[----:B------:R3:W-:Y:S02]  /*1500*/  STL.64 [R1+0x90], R2 ;  /* 0x0000900201007387 */ /* 0x0007e40000100a00 */
.L_x_297:
[----:B---3--:R-:W-:Y:S01]  /*1510*/  IMAD.U32 R0, RZ, RZ, UR30 ;  /* 0x0000001eff007e24 */ /* 0x008fe2000f8e00ff */
[----:B0-2---:R-:W3:Y:S01]  /*1520*/  LDC R2, c[0x0][0x28c] ;  /* 0x0000a300ff027b82 */ /* 0x005ee20000000800 */
[----:B------:R-:W-:Y:S01]  /*1530*/  UMOV UR6, URZ ;  /* 0x0000003f00067c82 */ /* 0x000fe20008000000 */
[----:B------:R-:W-:Y:S02]  /*1540*/  UMOV UR19, UR5 ;  /* 0x0000000500137c82 */ /* 0x000fe40008000000 */
[----:B------:R-:W-:-:S04]  /*1550*/  SHF.L.U32 R0, R0, 0x1f, RZ ;  /* 0x0000001f00007819 */ /* 0x000fc800000006ff */
[----:B----4-:R-:W4:Y:S01]  /*1560*/  SYNCS.PHASECHK.TRANS64.TRYWAIT P0, [UR17+-0x8], R0 ;  /* 0xfffff800ff0075a7 */ /* 0x010f220008000151 */
[----:B---3--:R-:W-:Y:S01]  /*1570*/  ISETP.GE.AND P1, PT, R2, 0x1, PT ;  /* 0x000000010200780c */ /* 0x008fe20003f26270 */
[----:B----4-:R-:W-:-:S12]  /*1580*/  @!P0 BRA `(.L_x_15) ;  /* 0x000000e400d08947 */ /* 0x010fd80003800000 */
.L_x_318:
[----:B------:R4:W-:Y:S01]  /*1590*/  STL [R1+0x74], RZ ;  /* 0x000074ff01007387 */ /* 0x0009e20000100800 */
[----:B------:R-:W-:Y:S01]  /*15a0*/  UMOV UR7, URZ ;  /* 0x0000003f00077c82 */ /* 0x000fe20008000000 */
[----:B------:R-:W-:Y:S01]  /*15b0*/  UMOV UR8, URZ ;  /* 0x0000003f00087c82 */ /* 0x000fe20008000000 */
[----:B---3--:R-:W-:Y:S01]  /*15c0*/  IMAD.MOV.U32 R0, RZ, RZ, RZ ;  /* 0x000000ffff007224 */ /* 0x008fe200078e00ff */
[----:B------:R4:W-:Y:S01]  /*15d0*/  STL [R1+0x70], RZ ;  /* 0x000070ff01007387 */ /* 0x0009e20000100800 */
[----:B------:R-:W-:Y:S02]  /*15e0*/  CS2R R2, SRZ ;  /* 0x0000000000027805 */ /* 0x000fe4000001ff00 */
[----:B------:R-:W-:Y:S02]  /*15f0*/  CS2R R4, SRZ ;  /* 0x0000000000047805 */ /* 0x000fe4000001ff00 */
[----:B--2---:R-:W-:Y:S01]  /*1600*/  CS2R R6, SRZ ;  /* 0x0000000000067805 */ /* 0x004fe2000001ff00 */
[----:B------:R4:W-:Y:S01]  /*1610*/  STL [R1+0x6c], RZ ;  /* 0x00006cff01007387 */ /* 0x0009e20000100800 */
[----:B------:R-:W-:-:S02]  /*1620*/  CS2R R8, SRZ ;  /* 0x0000000000087805 */ /* 0x000fc4000001ff00 */
[----:B0-----:R-:W-:Y:S02]  /*1630*/  CS2R R10, SRZ ;  /* 0x00000000000a7805 */ /* 0x001fe4000001ff00 */
[----:B------:R-:W-:Y:S01]  /*1640*/  CS2R R12, SRZ ;  /* 0x00000000000c7805 */ /* 0x000fe2000001ff00 */
[----:B------:R4:W-:Y:S01]  /*1650*/  STL [R1+0x68], RZ ;  /* 0x000068ff01007387 */ /* 0x0009e20000100800 */
[----:B------:R-:W-:Y:S02]  /*1660*/  CS2R R14, SRZ ;  /* 0x00000000000e7805 */ /* 0x000fe4000001ff00 */
[----:B------:R-:W-:Y:S02]  /*1670*/  CS2R R16, SRZ ;  /* 0x0000000000107805 */ /* 0x000fe4000001ff00 */
[----:B-1----:R-:W-:Y:S01]  /*1680*/  CS2R R18, SRZ ;  /* 0x0000000000127805 */ /* 0x002fe2000001ff00 */
[----:B------:R4:W-:Y:S01]  /*1690*/  STL [R1+0x64], RZ ;  /* 0x000064ff01007387 */ /* 0x0009e20000100800 */
[----:B------:R-:W-:-:S02]  /*16a0*/  CS2R R20, SRZ ;  /* 0x0000000000147805 */ /* 0x000fc4000001ff00 */
[----:B------:R-:W-:Y:S02]  /*16b0*/  CS2R R22, SRZ ;  /* 0x0000000000167805 */ /* 0x000fe4000001ff00 */
[----:B------:R-:W-:Y:S01]  /*16c0*/  CS2R R152, SRZ ;  /* 0x0000000000987805 */ /* 0x000fe2000001ff00 */
[----:B------:R4:W-:Y:S01]  /*16d0*/  STL [R1+0x60], RZ ;  /* 0x000060ff01007387 */ /* 0x0009e20000100800 */
[----:B------:R-:W-:Y:S02]  /*16e0*/  CS2R R154, SRZ ;  /* 0x00000000009a7805 */ /* 0x000fe4000001ff00 */
[----:B------:R-:W-:Y:S02]  /*16f0*/  CS2R R156, SRZ ;  /* 0x00000000009c7805 */ /* 0x000fe4000001ff00 */
[----:B------:R-:W-:Y:S01]  /*1700*/  CS2R R158, SRZ ;  /* 0x00000000009e7805 */ /* 0x000fe2000001ff00 */
        /* <DEDUP_REMOVED lines=45> */
[----:B------:R-:W-:Y:S01]  /*19e0*/  IMAD.MOV.U32 R226, RZ, RZ, RZ ;  /* 0x000000ffffe27224 */ /* 0x000fe200078e00ff */
[----:B------:R-:W-:Y:S01]  /*19f0*/  CS2R R24, SRZ ;  /* 0x0000000000187805 */ /* 0x000fe2000001ff00 */
[----:B------:R-:W-:Y:S01]  /*1a00*/  IMAD.U32 R227, RZ, RZ, UR4 ;  /* 0x00000004ffe37e24 */ /* 0x000fe2000f8e00ff */
[----:B------:R4:W-:Y:S01]  /*1a10*/  STL [R1+0x2c], RZ ;  /* 0x00002cff01007387 */ /* 0x0009e20000100800 */
[----:B------:R-:W-:Y:S02]  /*1a20*/  CS2R R26, SRZ ;  /* 0x00000000001a7805 */ /* 0x000fe4000001ff00 */
[----:B------:R-:W-:-:S02]  /*1a30*/  CS2R R28, SRZ ;  /* 0x00000000001c7805 */ /* 0x000fc4000001ff00 */
[----:B------:R-:W-:Y:S01]  /*1a40*/  CS2R R30, SRZ ;  /* 0x00000000001e7805 */ /* 0x000fe2000001ff00 */
[----:B------:R4:W-:Y:S01]  /*1a50*/  STL [R1+0x28], RZ ;  /* 0x000028ff01007387 */ /* 0x0009e20000100800 */
[----:B------:R-:W-:Y:S02]  /*1a60*/  CS2R R32, SRZ ;  /* 0x0000000000207805 */ /* 0x000fe4000001ff00 */
[----:B------:R-:W-:Y:S02]  /*1a70*/  CS2R R34, SRZ ;  /* 0x0000000000227805 */ /* 0x000fe4000001ff00 */
[----:B------:R-:W-:Y:S01]  /*1a80*/  CS2R R36, SRZ ;  /* 0x0000000000247805 */ /* 0x000fe2000001ff00 */
        /* <DEDUP_REMOVED lines=36> */
[----:B------:R4:W-:Y:S01]  /*1cd0*/  STL [R1], RZ ;  /* 0x000000ff01007387 */ /* 0x0009e20000100800 */
[----:B------:R-:W-:Y:S02]  /*1ce0*/  CS2R R92, SRZ ;  /* 0x00000000005c7805 */ /* 0x000fe4000001ff00 */
[----:B------:R-:W-:Y:S02]  /*1cf0*/  CS2R R94, SRZ ;  /* 0x00000000005e7805 */ /* 0x000fe4000001ff00 */
[----:B------:R-:W-:Y:S02]  /*1d00*/  CS2R R96, SRZ ;  /* 0x0000000000607805 */ /* 0x000fe4000001ff00 */
[----:B------:R-:W-:Y:S02]  /*1d10*/  CS2R R98, SRZ ;  /* 0x0000000000627805 */ /* 0x000fe4000001ff00 */
[----:B------:R-:W-:-:S02]  /*1d20*/  CS2R R100, SRZ ;  /* 0x0000000000647805 */ /* 0x000fc4000001ff00 */
[----:B------:R-:W-:Y:S02]  /*1d30*/  CS2R R102, SRZ ;  /* 0x0000000000667805 */ /* 0x000fe4000001ff00 */
        /* <DEDUP_REMOVED lines=23> */
[----:B------:R-:W-:Y:S01]  /*1eb0*/  CS2R R150, SRZ ;  /* 0x0000000000967805 */ /* 0x000fe2000001ff00 */
[----:B----4-:R-:W-:Y:S06]  /*1ec0*/  @!P1 BRA `(.L_x_16) ;  /* 0x0000001000609947 */ /* 0x010fec0003800000 */
[----:B------:R-:W-:-:S06]  /*1ed0*/  UISETP.NE.AND UP0, UPT, UR27, 0x3, UPT ;  /* 0x000000031b00788c */ /* 0x000fcc000bf05270 */
[----:B------:R-:W-:-:S13]  /*1ee0*/  PLOP3.LUT P1, PT, PT, PT, UP0, 0x80, 0x0 ;  /* 0x000000000000781c */ /* 0x000fda0003f2f008 */
[----:B------:R-:W-:Y:S05]  /*1ef0*/  @!P1 BRA `(.L_x_17) ;  /* 0x0000000000049947 */ /* 0x000fea0003800000 */
[----:B------:R-:W-:Y:S01]  /*1f00*/  BPT.TRAP 0x1 ;  /* 0x000000040000795c */ /* 0x000fe20000300000 */
.L_x_17:
[----:B------:R-:W-:Y:S01]  /*1f10*/  ULEA UR6, UR5, UR12, 0x3 ;  /* 0x0000000c05067291 */ /* 0x000fe2000f8e183f */
[----:B------:R-:W-:-:S05]  /*1f20*/  IMAD.U32 R0, RZ, RZ, UR4 ;  /* 0x00000004ff007e24 */ /* 0x000fca000f8e00ff */
[----:B------:R-:W-:-:S04]  /*1f30*/  SHF.L.U32 R0, R0, 0x1f, RZ ;  /* 0x0000001f00007819 */ /* 0x000fc800000006ff */
[----:B------:R0:W1:Y:S01]  /*1f40*/  SYNCS.PHASECHK.TRANS64.TRYWAIT P0, [UR6], R0 ;  /* 0x00000000ff0075a7 */ /* 0x0000620008000146 */
[----:B------:R-:W-:Y:S05]  /*1f50*/  @!P1 BRA `(.L_x_18) ;  /* 0x0000000000049947 */ /* 0x000fea0003800000 */
[----:B------:R-:W-:Y:S01]  /*1f60*/  BPT.TRAP 0x1 ;  /* 0x000000040000795c */ /* 0x000fe20000300000 */
.L_x_18:
[----:B-1----:R-:W-:Y:S05]  /*1f70*/  @P0 BRA `(.L_x_19) ;  /* 0x0000000000080947 */ /* 0x002fea0003800000 */
[----:B------:R-:W1:Y:S02]  /*1f80*/  SYNCS.PHASECHK.TRANS64.TRYWAIT P0, [UR6], R0 ;  /* 0x00000000ff0075a7 */ /* 0x000e640008000146 */
[----:B-1----:R-:W-:Y:S05]  /*1f90*/  @!P0 BRA `(.L_x_20) ;  /* 0x000000dc00648947 */ /* 0x002fea0003800000 */
.L_x_19:
[----:B------:R2:W-:Y:S01]  /*1fa0*/  STL [R1+0x74], RZ ;  /* 0x000074ff01007387 */ /* 0x0005e20000100800 */
[----:B------:R-:W-:Y:S01]  /*1fb0*/  UIADD3 UR7, UR12, 0x1900, URZ ;  /* 0x000019000c077890 */ /* 0x000fe2000fffe03f */
[----:B------:R-:W-:Y:S01]  /*1fc0*/  WARPGROUP.ARRIVE ;  /* 0x00000000000079c5 */ /* 0x000fe20000000000 */
[----:B------:R-:W-:Y:S01]  /*1fd0*/  UIADD3 UR6, UR12, 0x100, URZ ;  /* 0x000001000c067890 */ /* 0x000fe2000fffe03f */
[----:B------:R2:W-:Y:S01]  /*1fe0*/  STL [R1+0x70], RZ ;  /* 0x000070ff01007387 */ /* 0x0005e20000100800 */
[----:B------:R-:W-:Y:S01]  /*1ff0*/  USHF.R.U32.HI UR7, URZ, 0x4, UR7 ;  /* 0x000000043f077899 */ /* 0x000fe20008011607 */
[----:B01----:R-:W-:Y:S01]  /*2000*/  IMAD.MOV.U32 R0, RZ, RZ, RZ ;  /* 0x000000ffff007224 */ /* 0x003fe200078e00ff */
[----:B------:R-:W-:Y:S01]  /*2010*/  USHF.R.U32.HI UR6, URZ, 0x4, UR6 ;  /* 0x000000043f067899 */ /* 0x000fe20008011606 */
[----:B------:R2:W-:Y:S01]  /*2020*/  STL [R1+0x6c], RZ ;  /* 0x00006cff01007387 */ /* 0x0005e20000100800 */
[----:B------:R-:W-:Y:S01]  /*2030*/  ULOP3.LUT UR7, UR7, 0x3fff, URZ, 0xc0, !UPT ;  /* 0x00003fff07077892 */ /* 0x000fe2000f8ec03f */
[----:B------:R-:W-:Y:S01]  /*2040*/  CS2R R2, SRZ ;  /* 0x0000000000027805 */ /* 0x000fe2000001ff00 */
[----:B------:R-:W-:Y:S01]  /*2050*/  ULOP3.LUT UR6, UR6, 0x3fff, URZ, 0xc0, !UPT ;  /* 0x00003fff06067892 */ /* 0x000fe2000f8ec03f */
[----:B------:R2:W-:Y:S01]  /*2060*/  STL [R1+0x68], RZ ;  /* 0x000068ff01007387 */ /* 0x0005e20000100800 */
[----:B------:R-:W-:Y:S01]  /*2070*/  ULOP3.LUT UR7, UR7, 0x10000, URZ, 0xfc, !UPT ;  /* 0x0001000007077892 */ /* 0x000fe2000f8efc3f */
[----:B------:R-:W-:Y:S01]  /*2080*/  CS2R R4, SRZ ;  /* 0x0000000000047805 */ /* 0x000fe2000001ff00 */
[----:B------:R-:W-:Y:S01]  /*2090*/  ULOP3.LUT UR6, UR6, 0x10000, URZ, 0xfc, !UPT ;  /* 0x0001000006067892 */ /* 0x000fe2000f8efc3f */
[----:B------:R2:W-:Y:S01]  /*20a0*/  STL [R1+0x64], RZ ;  /* 0x000064ff01007387 */ /* 0x0005e20000100800 */
[----:B------:R-:W-:Y:S01]  /*20b0*/  ULEA UR10, UR5, UR7, 0x9 ;  /* 0x00000007050a7291 */ /* 0x000fe2000f8e483f */
[----:B------:R-:W-:Y:S01]  /*20c0*/  CS2R R6, SRZ ;  /* 0x0000000000067805 */ /* 0x000fe2000001ff00 */
[----:B------:R-:W-:Y:S01]  /*20d0*/  ULEA UR8, UR5, UR6, 0x7 ;  /* 0x0000000605087291 */ /* 0x000fe2000f8e383f */
[----:B------:R2:W-:Y:S01]  /*20e0*/  STL [R1+0x60], RZ ;  /* 0x000060ff01007387 */ /* 0x0005e20000100800 */
[----:B------:R-:W-:Y:S01]  /*20f0*/  ULDC UR7, c[0x0][0x50c] ;  /* 0x0001430000077ab9 */ /* 0x000fe20000000800 */
[----:B------:R-:W-:Y:S01]  /*2100*/  UMOV UR9, 0xc0000010 ;  /* 0xc000001000097882 */ /* 0x000fe20000000000 */
[----:B------:R-:W-:Y:S01]  /*2110*/  UISETP.NE.AND UP0, UPT, UR7, 0x1, UPT ;  /* 0x000000010700788c */ /* 0x000fe2000bf05270 */
[----:B------:R2:W-:Y:S01]  /*2120*/  STL [R1+0x5c], RZ ;  /* 0x00005cff01007387 */ /* 0x0005e20000100800 */
[----:B------:R-:W-:Y:S01]  /*2130*/  UMOV UR11, 0xc0000010 ;  /* 0xc0000010000b7882 */ /* 0x000fe20000000000 */
[----:B------:R-:W-:Y:S01]  /*2140*/  UMOV UR6, 0x1 ;  /* 0x0000000100067882 */ /* 0x000fe20000000000 */
[----:B------:R-:W-:Y:S01]  /*2150*/  USEL UR7, URZ, 0x1, UP0 ;  /* 0x000000013f077887 */ /* 0x000fe20008000000 */
[----:B------:R2:W-:Y:S01]  /*2160*/  STL [R1+0x58], RZ ;  /* 0x000058ff01007387 */ /* 0x0005e20000100800 */
[----:B------:R-:W-:Y:S01]  /*2170*/  QGMMA.64x256x32.F32.E4M3.E4M3 R24, gdesc[UR8], RZ, !UPT, gsb0 ;  /* 0x03e00000081879f3 */ /* 0x000fe2000c0008ff */
[----:B------:R-:W-:-:S02]  /*2180*/  CS2R R8, SRZ ;  /* 0x0000000000087805 */ /* 0x000fc4000001ff00 */
[----:B------:R-:W-:Y:S01]  /*2190*/  CS2R R10, SRZ ;  /* 0x00000000000a7805 */ /* 0x000fe2000001ff00 */
[----:B------:R2:W-:Y:S01]  /*21a0*/  STL [R1+0x54], RZ ;  /* 0x000054ff01007387 */ /* 0x0005e20000100800 */
[----:B------:R-:W-:Y:S02]  /*21b0*/  ISETP.NE.AND P0, PT, RZ, UR7, PT ;  /* 0x00000007ff007c0c */ /* 0x000fe4000bf05270 */
        /* <DEDUP_REMOVED lines=56> */
[----:B------:R-:W-:Y:S01]  /*2540*/  CS2R R224, SRZ ;  /* 0x0000000000e07805 */ /* 0x000fe2000001ff00 */
[----:B------:R-:W-:Y:S01]  /*2550*/  IMAD.MOV.U32 R226, RZ, RZ, RZ ;  /* 0x000000ffffe27224 */ /* 0x000fe200078e00ff */
[----:B------:R2:W-:Y:S04]  /*2560*/  STL [R1+0x18], RZ ;  /* 0x000018ff01007387 */ /* 0x0005e80000100800 */
[----:B------:R2:W-:Y:S04]  /*2570*/  STL [R1+0x14], RZ ;  /* 0x000014ff01007387 */ /* 0x0005e80000100800 */
[----:B------:R2:W-:Y:S04]  /*2580*/  STL [R1+0x10], RZ ;  /* 0x000010ff01007387 */ /* 0x0005e80000100800 */
[----:B------:R2:W-:Y:S04]  /*2590*/  STL [R1+0xc], RZ ;  /* 0x00000cff01007387 */ /* 0x0005e80000100800 */
[----:B------:R2:W-:Y:S04]  /*25a0*/  STL [R1+0x8], RZ ;  /* 0x000008ff01007387 */ /* 0x0005e80000100800 */
[----:B------:R2:W-:Y:S04]  /*25b0*/  STL [R1+0x4], RZ ;  /* 0x000004ff01007387 */ /* 0x0005e80000100800 */
[----:B------:R2:W-:Y:S01]  /*25c0*/  STL [R1], RZ ;  /* 0x000000ff01007387 */ /* 0x0005e20000100800 */
[----:B------:R-:W-:Y:S05]  /*25d0*/  @!P0 BRA `(.L_x_21) ;  /* 0x0000000800808947 */ /* 0x000fea0003800000 */
[----:B------:R-:W-:Y:S02]  /*25e0*/  WARPGROUP.DEPBAR.LE gsb0, 0x0 ;  /* 0x00008000000079c5 */ /* 0x000fe40000010000 */
[----:B------:R-:W-:-:S01]  /*25f0*/  FADD R227, RZ, R122 ;  /* 0x0000007affe37221 */ /* 0x000fc20000000000 */
[----:B------:R-:W-:Y:S01]  /*2600*/  FADD R226, RZ, R24 ;  /* 0x00000018ffe27221 */ /* 0x000fe20000000000 */
[----:B------:R-:W-:-:S01]  /*2610*/  FADD R225, RZ, R25 ;  /* 0x00000019ffe17221 */ /* 0x000fc20000000000 */
[----:B------:R-:W-:Y:S01]  /*2620*/  FADD R224, RZ, R26 ;  /* 0x0000001affe07221 */ /* 0x000fe20000000000 */
[----:B------:R-:W-:-:S01]  /*2630*/  FADD R223, RZ, R27 ;  /* 0x0000001bffdf7221 */ /* 0x000fc20000000000 */
[----:B------:R0:W-:Y:S01]  /*2640*/  STL [R1], R227 ;  /* 0x000000e301007387 */ /* 0x0001e20000100800 */
[----:B------:R-:W-:-:S01]  /*2650*/  FADD R222, RZ, R28 ;  /* 0x0000001cffde7221 */ /* 0x000fc20000000000 */
[----:B------:R-:W-:Y:S01]  /*2660*/  FADD R221, RZ, R29 ;  /* 0x0000001dffdd7221 */ /* 0x000fe20000000000 */
[----:B------:R-:W-:-:S01]  /*2670*/  FADD R220, RZ, R30 ;  /* 0x0000001effdc7221 */ /* 0x000fc20000000000 */
[----:B------:R-:W-:Y:S01]  /*2680*/  FADD R219, RZ, R31 ;  /* 0x0000001fffdb7221 */ /* 0x000fe20000000000 */
[----:B------:R-:W-:-:S01]  /*2690*/  FADD R218, RZ, R32 ;  /* 0x00000020ffda7221 */ /* 0x000fc20000000000 */
[----:B------:R-:W-:Y:S01]  /*26a0*/  FADD R217, RZ, R33 ;  /* 0x00000021ffd97221 */ /* 0x000fe20000000000 */
[----:B------:R-:W-:-:S01]  /*26b0*/  FADD R216, RZ, R34 ;  /* 0x00000022ffd87221 */ /* 0x000fc20000000000 */
[----:B------:R-:W-:Y:S01]  /*26c0*/  FADD R215, RZ, R35 ;  /* 0x00000023ffd77221 */ /* 0x000fe20000000000 */
[----:B------:R-:W-:-:S01]  /*26d0*/  FADD R214, RZ, R36 ;  /* 0x00000024ffd67221 */ /* 0x000fc20000000000 */
[----:B0-----:R-:W-:Y:S01]  /*26e0*/  FADD R227, RZ, R123 ;  /* 0x0000007bffe37221 */ /* 0x001fe20000000000 */
[----:B------:R-:W-:-:S01]  /*26f0*/  FADD R213, RZ, R37 ;  /* 0x00000025ffd57221 */ /* 0x000fc20000000000 */
[----:B------:R-:W-:Y:S01]  /*2700*/  FADD R212, RZ, R38 ;  /* 0x00000026ffd47221 */ /* 0x000fe20000000000 */
[----:B------:R-:W-:-:S01]  /*2710*/  FADD R211, RZ, R39 ;  /* 0x00000027ffd37221 */ /* 0x000fc20000000000 */
[----:B------:R-:W-:Y:S01]  /*2720*/  FADD R210, RZ, R40 ;  /* 0x00000028ffd27221 */ /* 0x000fe20000000000 */
[----:B------:R0:W-:Y:S01]  /*2730*/  STL [R1+0x4], R227 ;  /* 0x000004e301007387 */ /* 0x0001e20000100800 */
        /* <DEDUP_REMOVED lines=93> */
[----:B------:R-:W-:Y:S01]  /*2d10*/  UMOV UR6, URZ ;  /* 0x0000003f00067c82 */ /* 0x000fe20008000000 */
[----:B0-----:R-:W-:-:S05]  /*2d20*/  FADD R227, RZ, R130 ;  /* 0x00000082ffe37221 */ /* 0x001fca0000000000 */
[----:B------:R0:W-:Y:S02]  /*2d30*/  STL [R1+0x20], R227 ;  /* 0x000020e301007387 */ /* 0x0001e40000100800 */
        /* <DEDUP_REMOVED lines=42> */
.L_x_21:
[----:B------:R-:W-:-:S04]  /*2fe0*/  UIADD3 UR19, UR5, 0x1, URZ ;  /* 0x0000000105137890 */ /* 0x000fc8000fffe03f */
[----:B------:R-:W-:-:S04]  /*2ff0*/  UISETP.NE.AND UP0, UPT, UR19, 0x3, UPT ;  /* 0x000000031300788c */ /* 0x000fc8000bf05270 */
[----:B------:R-:W-:Y:S02]  /*3000*/  USEL UR8, URZ, 0x1, UP0 ;  /* 0x000000013f087887 */ /* 0x000fe40008000000 */
[----:B------:R-:W-:Y:S02]  /*3010*/  USEL UR19, UR19, URZ, UP0 ;  /* 0x0000003f13137287 */ /* 0x000fe40008000000 */
[----:B------:R-:W-:-:S06]  /*3020*/  ULOP3.LUT UR8, UR4, UR8, URZ, 0x3c, !UPT ;  /* 0x0000000804087292 */ /* 0x000fcc000f8e3c3f */
[----:B0-----:R-:W-:Y:S01]  /*3030*/  IMAD.U32 R227, RZ, RZ, UR8 ;  /* 0x00000008ffe37e24 */ /* 0x001fe2000f8e00ff */
[----:B------:R-:W-:-:S06]  /*3040*/  UMOV UR8, 0x1 ;  /* 0x0000000100087882 */ /* 0x000fcc0000000000 */
.L_x_16:
[----:B------:R-:W-:-:S06]  /*3050*/  UISETP.GE.AND UP0, UPT, UR16, 0x1, UPT ;  /* 0x000000011000788c */ /* 0x000fcc000bf06270 */
[----:B------:R-:W-:-:S13]  /*3060*/  PLOP3.LUT P0, PT, PT, PT, UP0, 0x80, 0x0 ;  /* 0x000000000000781c */ /* 0x000fda0003f0f008 */
[----:B------:R-:W-:Y:S05]  /*3070*/  @!P0 BRA `(.L_x_22) ;  /* 0x0000001000708947 */ /* 0x000fea0003800000 */
[----:B------:R-:W-:Y:S01]  /*3080*/  IMAD.U32 R228, RZ, RZ, UR16 ;  /* 0x00000010ffe47e24 */ /* 0x000fe2000f8e00ff */
[----:B------:R-:W-:Y:S01]  /*3090*/  UMOV UR24, UR5 ;  /* 0x0000000500187c82 */ /* 0x000fe20008000000 */
[----:B------:R-:W-:-:S05]  /*30a0*/  ULDC UR32, c[0x0][0x50c] ;  /* 0x0001430000207ab9 */ /* 0x000fca0000000800 */
.L_x_30:
[----:B------:R-:W-:-:S06]  /*30b0*/  UISETP.NE.AND UP0, UPT, UR27, 0x3, UPT ;  /* 0x000000031b00788c */ /* 0x000fcc000bf05270 */
[----:B------:R-:W-:-:S13]  /*30c0*/  PLOP3.LUT P1, PT, PT, PT, UP0, 0x80, 0x0 ;  /* 0x000000000000781c */ /* 0x000fda0003f2f008 */
[----:B01----:R-:W-:Y:S05]  /*30d0*/  @!P1 BRA `(.L_x_23) ;  /* 0x0000000000049947 */ /* 0x003fea0003800000 */
[----:B------:R-:W-:Y:S01]  /*30e0*/  BPT.TRAP 0x1 ;  /* 0x000000040000795c */ /* 0x000fe20000300000 */
.L_x_23:
[----:B------:R-:W-:Y:S01]  /*30f0*/  ULEA UR9, UR19, UR12, 0x3 ;  /* 0x0000000c13097291 */ /* 0x000fe2000f8e183f */
[----:B------:R-:W-:-:S08]  /*3100*/  SHF.L.U32 R229, R227, 0x1f, RZ ;  /* 0x0000001fe3e57819 */ /* 0x000fd000000006ff */
[----:B------:R0:W1:Y:S01]  /*3110*/  SYNCS.PHASECHK.TRANS64.TRYWAIT P0, [UR9], R229 ;  /* 0x000000e5ff0075a7 */ /* 0x0000620008000149 */
[----:B------:R-:W-:Y:S05]  /*3120*/  @!P1 BRA `(.L_x_24) ;  /* 0x0000000000049947 */ /* 0x000fea0003800000 */
[----:B------:R-:W-:Y:S01]  /*3130*/  BPT.TRAP 0x1 ;  /* 0x000000040000795c */ /* 0x000fe20000300000 */
.L_x_24:
[----:B-1----:R-:W-:Y:S05]  /*3140*/  @P0 BRA `(.L_x_25) ;  /* 0x0000000000080947 */ /* 0x002fea0003800000 */
[----:B------:R-:W1:Y:S02]  /*3150*/  SYNCS.PHASECHK.TRANS64.TRYWAIT P0, [UR9], R229 ;  /* 0x000000e5ff0075a7 */ /* 0x000e640008000149 */
[----:B-1----:R-:W-:Y:S05]  /*3160*/  @!P0 BRA `(.L_x_26) ;  /* 0x000000cc00088947 */ /* 0x002fea0003800000 */
.L_x_25:
[----:B------:R-:W-:Y:S01]  /*3170*/  UIADD3 UR9, UR12, 0x100, URZ ;  /* 0x000001000c097890 */ /* 0x000fe2000fffe03f */
[----:B------:R-:W-:Y:S01]  /*3180*/  WARPGROUP.ARRIVE ;  /* 0x00000000000079c5 */ /* 0x000fe20000000000 */
[----:B------:R-:W-:Y:S02]  /*3190*/  UIADD3 UR10, UR12, 0x1900, URZ ;  /* 0x000019000c0a7890 */ /* 0x000fe4000fffe03f */
[----:B------:R-:W-:Y:S02]  /*31a0*/  UISETP.NE.AND UP0, UPT, UR7, URZ, UPT ;  /* 0x0000003f0700728c */ /* 0x000fe4000bf05270 */
[----:B------:R-:W-:Y:S02]  /*31b0*/  USHF.R.U32.HI UR9, URZ, 0x4, UR9 ;  /* 0x000000043f097899 */ /* 0x000fe40008011609 */
[----:B------:R-:W-:Y:S02]  /*31c0*/  USHF.R.U32.HI UR10, URZ, 0x4, UR10 ;  /* 0x000000043f0a7899 */ /* 0x000fe4000801160a */
[----:B------:R-:W-:-:S02]  /*31d0*/  USEL UR8, UR8, URZ, !UP0 ;  /* 0x0000003f08087287 */ /* 0x000fc4000c000000 */
[----:B------:R-:W-:Y:S02]  /*31e0*/  ULOP3.LUT UR9, UR9, 0x3fff, URZ, 0xc0, !UPT ;  /* 0x00003fff09097892 */ /* 0x000fe4000f8ec03f */
[----:B------:R-:W-:Y:S02]  /*31f0*/  ULOP3.LUT UR10, UR10, 0x3fff, URZ, 0xc0, !UPT ;  /* 0x00003fff0a0a7892 */ /* 0x000fe4000f8ec03f */
[----:B------:R-:W-:Y:S02]  /*3200*/  UISETP.NE.U32.AND UP0, UPT, UR8, URZ, UPT ;  /* 0x0000003f0800728c */ /* 0x000fe4000bf05070 */
[----:B------:R-:W-:Y:S02]  /*3210*/  ULOP3.LUT UR8, UR9, 0x10000, URZ, 0xfc, !UPT ;  /* 0x0001000009087892 */ /* 0x000fe4000f8efc3f */
[----:B------:R-:W-:Y:S02]  /*3220*/  ULOP3.LUT UR10, UR10, 0x10000, URZ, 0xfc, !UPT ;  /* 0x000100000a0a7892 */ /* 0x000fe4000f8efc3f */
[----:B------:R-:W-:-:S02]  /*3230*/  ULEA UR8, UR19, UR8, 0x7 ;  /* 0x0000000813087291 */ /* 0x000fc4000f8e383f */
[----:B------:R-:W-:Y:S01]  /*3240*/  ULEA UR10, UR19, UR10, 0x9 ;  /* 0x0000000a130a7291 */ /* 0x000fe2000f8e483f */
[----:B------:R-:W-:Y:S01]  /*3250*/  UMOV UR9, 0xc0000010 ;  /* 0xc000001000097882 */ /* 0x000fe20000000000 */
[----:B------:R-:W-:Y:S01]  /*3260*/  UMOV UR11, 0xc0000010 ;  /* 0xc0000010000b7882 */ /* 0x000fe20000000000 */
[----:B------:R-:W-:-:S06]  /*3270*/  UIADD3 UR6, UR6, 0x1, URZ ;  /* 0x0000000106067890 */ /* 0x000fcc000fffe03f */
[----:B------:R-:W-:Y:S01]  /*3280*/  QGMMA.64x256x32.F32.E4M3.E4M3 R24, gdesc[UR8], R24, UP0, gsb0 ;  /* 0x03e00000081879f3 */ /* 0x000fe2000b800818 */
[----:B------:R-:W-:-:S04]  /*3290*/  UISETP.NE.AND UP0, UPT, UR6, UR32, UPT ;  /* 0x000000200600728c */ /* 0x000fc8000bf05270 */
[----:B------:R-:W-:-:S06]  /*32a0*/  USEL UR7, URZ, 0x1, UP0 ;  /* 0x000000013f077887 */ /* 0x000fcc0008000000 */
[----:B------:R-:W-:Y:S01]  /*32b0*/  ISETP.NE.AND P0, PT, RZ, UR7, PT ;  /* 0x00000007ff007c0c */ /* 0x000fe2000bf05270 */
[----:B------:R-:W-:-:S12]  /*32c0*/  WARPGROUP.DEPBAR.LE gsb0, 0x1 ;  /* 0x00008000000079c5 */ /* 0x000fd80000010100 */
[----:B------:R-:W-:Y:S05]  /*32d0*/  @!P0 BRA `(.L_x_27) ;  /* 0x0000000c00808947 */ /* 0x000fea0003800000 */
[----:B------:R-:W-:Y:S02]  /*32e0*/  WARPGROUP.DEPBAR.LE gsb0, 0x0 ;  /* 0x00008000000079c5 */ /* 0x000fe40000010000 */
[----:B------:R-:W-:-:S01]  /*32f0*/  FADD R226, R24, R226 ;  /* 0x000000e218e27221 */ /* 0x000fc20000000000 */
[----:B------:R-:W-:Y:S01]  /*3300*/  FADD R225, R25, R225 ;  /* 0x000000e119e17221 */ /* 0x000fe20000000000 */
[----:B------:R1:W-:Y:S01]  /*3310*/  STL [R1+0x9c], R227 ;  /* 0x00009ce301007387 */ /* 0x0003e20000100800 */
[----:B------:R-:W-:-:S01]  /*3320*/  FADD R224, R26, R224 ;  /* 0x000000e01ae07221 */ /* 0x000fc20000000000 */
[----:B------:R-:W-:Y:S01]  /*3330*/  FADD R223, R27, R223 ;  /* 0x000000df1bdf7221 */ /* 0x000fe20000000000 */
[----:B------:R-:W-:-:S01]  /*3340*/  FADD R222, R28, R222 ;  /* 0x000000de1cde7221 */ /* 0x000fc20000000000 */
[----:B------:R-:W-:Y:S01]  /*3350*/  FADD R221, R29, R221 ;  /* 0x000000dd1ddd7221 */ /* 0x000fe20000000000 */
[----:B-1----:R-:W3:Y:S04]  /*3360*/  LDL.LU R227, [R1+0x30] ;  /* 0x0000300001e37983 */ /* 0x002ee80000300800 */
[----:B------:R1:W-:Y:S01]  /*3370*/  STL [R1+0xa0], R226 ;  /* 0x0000a0e201007387 */ /* 0x0003e20000100800 */
[----:B------:R-:W-:-:S01]  /*3380*/  FADD R220, R30, R220 ;  /* 0x000000dc1edc7221 */ /* 0x000fc20000000000 */
[----:B------:R-:W-:-:S02]  /*3390*/  FADD R219, R31, R219 ;  /* 0x000000db1fdb7221 */ /* 0x000fc40000000000 */
[----:B-1----:R-:W4:Y:S04]  /*33a0*/  LDL.LU R226, [R1+0x2c] ;  /* 0x00002c0001e27983 */ /* 0x002f280000300800 */
[----:B------:R1:W-:Y:S01]  /*33b0*/  STL [R1+0xa4], R225 ;  /* 0x0000a4e101007387 */ /* 0x0003e20000100800 */
[----:B------:R-:W-:-:S03]  /*33c0*/  FADD R218, R32, R218 ;  /* 0x000000da20da7221 */ /* 0x000fc60000000000 */
[----:B-1----:R-:W2:Y:S04]  /*33d0*/  LDL.LU R225, [R1+0x28] ;  /* 0x0000280001e17983 */ /* 0x002ea80000300800 */
        /* <DEDUP_REMOVED lines=9> */
[----:B------:R1:W-:Y:S04]  /*3470*/  STL [R1+0xb4], R221 ;  /* 0x0000b4dd01007387 */ /* 0x0003e80000100800 */
        /* <DEDUP_REMOVED lines=12> */
[----:B-1----:R-:W2:Y:S01]  /*3540*/  LDL.LU R215, [R1] ;  /* 0x0000000001d77983 */ /* 0x002ea20000300800 */
[----:B------:R-:W-:-:S01]  /*3550*/  FADD R214, R36, R214 ;  /* 0x000000d624d67221 */ /* 0x000fc20000000000 */
[----:B------:R-:W-:Y:S01]  /*3560*/  FADD R213, R37, R213 ;  /* 0x000000d525d57221 */ /* 0x000fe20000000000 */
[----:B------:R-:W-:-:S01]  /*3570*/  FADD R212, R38, R212 ;  /* 0x000000d426d47221 */ /* 0x000fc20000000000 */
[----:B------:R-:W-:Y:S01]  /*3580*/  FADD R211, R39, R211 ;  /* 0x000000d327d37221 */ /* 0x000fe20000000000 */
[----:B------:R-:W-:-:S01]  /*3590*/  FADD R210, R40, R210 ;  /* 0x000000d228d27221 */ /* 0x000fc20000000000 */
[----:B------:R-:W-:Y:S01]  /*35a0*/  STL [R1+0xd0], R214 ;  /* 0x0000d0d601007387 */ /* 0x000fe20000100800 */
        /* <DEDUP_REMOVED lines=11> */
[----:B------:R1:W-:Y:S01]  /*3660*/  STL [R1+0xdc], R211 ;  /* 0x0000dcd301007387 */ /* 0x0003e20000100800 */
[----:B------:R-:W-:-:S01]  /*3670*/  FADD R200, R50, R200 ;  /* 0x000000c832c87221 */ /* 0x000fc20000000000 */
[----:B------:R-:W-:Y:S01]  /*3680*/  FADD R199, R51, R199 ;  /* 0x000000c733c77221 */ /* 0x000fe20000000000 */
        /* <DEDUP_REMOVED lines=69> */
[----:B-----5:R-:W-:Y:S01]  /*3ae0*/  FADD R0, R121, R0 ;  /* 0x0000000079007221 */ /* 0x020fe20000000000 */
[----:B---3--:R-:W-:-:S01]  /*3af0*/  FADD R227, R134, R227 ;  /* 0x000000e386e37221 */ /* 0x008fc20000000000 */
[----:B----4-:R-:W-:Y:S01]  /*3b00*/  FADD R226, R133, R226 ;  /* 0x000000e285e27221 */ /* 0x010fe20000000000 */
[----:B--2---:R-:W-:-:S01]  /*3b10*/  FADD R225, R132, R225 ;  /* 0x000000e184e17221 */ /* 0x004fc20000000000 */
        /* <DEDUP_REMOVED lines=9> */
[----:B------:R-:W-:-:S05]  /*3bb0*/  FADD R215, R122, R215 ;  /* 0x000000d77ad77221 */ /* 0x000fca0000000000 */
[----:B------:R2:W-:Y:S04]  /*3bc0*/  STL [R1], R215 ;  /* 0x000000d701007387 */ /* 0x0005e80000100800 */
[----:B------:R3:W-:Y:S04]  /*3bd0*/  STL [R1+0x4], R216 ;  /* 0x000004d801007387 */ /* 0x0007e80000100800 */
        /* <DEDUP_REMOVED lines=8> */
[----:B-1----:R-:W4:Y:S04]  /*3c60*/  LDL.LU R211, [R1+0x34] ;  /* 0x0000340001d37983 */ /* 0x002f280000300800 */
[----:B------:R1:W-:Y:S04]  /*3c70*/  STL [R1+0x28], R225 ;  /* 0x000028e101007387 */ /* 0x0003e80000100800 */
[----:B------:R-:W4:Y:S04]  /*3c80*/  LDL.LU R212, [R1+0x38] ;  /* 0x0000380001d47983 */ /* 0x000f280000300800 */
[----:B------:R1:W-:Y:S04]  /*3c90*/  STL [R1+0x2c], R226 ;  /* 0x00002ce201007387 */ /* 0x0003e80000100800 */
[----:B------:R-:W4:Y:S04]  /*3ca0*/  LDL.LU R213, [R1+0x3c] ;  /* 0x00003c0001d57983 */ /* 0x000f280000300800 */
[----:B------:R1:W-:Y:S04]  /*3cb0*/  STL [R1+0x30], R227 ;  /* 0x000030e301007387 */ /* 0x0003e80000100800 */
[----:B------:R-:W4:Y:S04]  /*3cc0*/  LDL.LU R214, [R1+0x40] ;  /* 0x0000400001d67983 */ /* 0x000f280000300800 */
[----:B--2---:R-:W2:Y:S04]  /*3cd0*/  LDL.LU R215, [R1+0x44] ;  /* 0x0000440001d77983 */ /* 0x004ea80000300800 */
[----:B---3--:R-:W3:Y:S04]  /*3ce0*/  LDL.LU R216, [R1+0x48] ;  /* 0x0000480001d87983 */ /* 0x008ee80000300800 */
[----:B----4-:R-:W4:Y:S04]  /*3cf0*/  LDL.LU R217, [R1+0x4c] ;  /* 0x00004c0001d97983 */ /* 0x010f280000300800 */
[----:B0-----:R-:W4:Y:S04]  /*3d00*/  LDL.LU R218, [R1+0x50] ;  /* 0x0000500001da7983 */ /* 0x001f280000300800 */
[----:B------:R-:W4:Y:S04]  /*3d10*/  LDL.LU R219, [R1+0x54] ;  /* 0x0000540001db7983 */ /* 0x000f280000300800 */
[----:B------:R-:W4:Y:S04]  /*3d20*/  LDL.LU R220, [R1+0x58] ;  /* 0x0000580001dc7983 */ /* 0x000f280000300800 */
[----:B------:R-:W4:Y:S04]  /*3d30*/  LDL.LU R221, [R1+0x5c] ;  /* 0x00005c0001dd7983 */ /* 0x000f280000300800 */
[----:B------:R-:W4:Y:S04]  /*3d40*/  LDL.LU R222, [R1+0x60] ;  /* 0x0000600001de7983 */ /* 0x000f280000300800 */
[----:B------:R-:W4:Y:S04]  /*3d50*/  LDL.LU R223, [R1+0x64] ;  /* 0x0000640001df7983 */ /* 0x000f280000300800 */
[----:B------:R-:W4:Y:S04]  /*3d60*/  LDL.LU R224, [R1+0x68] ;  /* 0x0000680001e07983 */ /* 0x000f280000300800 */
[----:B-1----:R-:W4:Y:S04]  /*3d70*/  LDL.LU R225, [R1+0x6c] ;  /* 0x00006c0001e17983 */ /* 0x002f280000300800 */
[----:B------:R-:W4:Y:S04]  /*3d80*/  LDL.LU R226, [R1+0x70] ;  /* 0x0000700001e27983 */ /* 0x000f280000300800 */
[----:B------:R-:W4:Y:S01]  /*3d90*/  LDL.LU R227, [R1+0x74] ;  /* 0x0000740001e37983 */ /* 0x000f220000300800 */
[----:B------:R-:W-:-:S05]  /*3da0*/  FADD R211, R135, R211 ;  /* 0x000000d387d37221 */ /* 0x000fca0000000000 */
[----:B------:R0:W-:Y:S01]  /*3db0*/  STL [R1+0x34], R211 ;  /* 0x000034d301007387 */ /* 0x0001e20000100800 */
[----:B------:R-:W-:-:S03]  /*3dc0*/  FADD R212, R136, R212 ;  /* 0x000000d488d47221 */ /* 0x000fc60000000000 */
[----:B0-----:R1:W5:Y:S01]  /*3dd0*/  LDL.LU R211, [R1+0xdc] ;  /* 0x0000dc0001d37983 */ /* 0x0013620000300800 */
[----:B------:R-:W-:-:S03]  /*3de0*/  FADD R213, R137, R213 ;  /* 0x000000d589d57221 */ /* 0x000fc60000000000 */
[----:B------:R0:W-:Y:S01]  /*3df0*/  STL [R1+0x38], R212 ;  /* 0x000038d401007387 */ /* 0x0001e20000100800 */
[----:B------:R-:W-:-:S01]  /*3e00*/  FADD R214, R138, R214 ;  /* 0x000000d68ad67221 */ /* 0x000fc20000000000 */
[----:B--2---:R-:W-:Y:S02]  /*3e10*/  FADD R215, R139, R215 ;  /* 0x000000d78bd77221 */ /* 0x004fe40000000000 */
[----:B0-----:R1:W5:Y:S01]  /*3e20*/  LDL.LU R212, [R1+0xd8] ;  /* 0x0000d80001d47983 */ /* 0x0013620000300800 */
[----:B---3--:R-:W-:-:S03]  /*3e30*/  FADD R216, R140, R216 ;  /* 0x000000d88cd87221 */ /* 0x008fc60000000000 */
[----:B------:R0:W-:Y:S01]  /*3e40*/  STL [R1+0x3c], R213 ;  /* 0x00003cd501007387 */ /* 0x0001e20000100800 */
[----:B----4-:R-:W-:-:S03]  /*3e50*/  FADD R217, R141, R217 ;  /* 0x000000d98dd97221 */ /* 0x010fc60000000000 */
[----:B0-----:R1:W5:Y:S01]  /*3e60*/  LDL.LU R213, [R1+0xd4] ;  /* 0x0000d40001d57983 */ /* 0x0013620000300800 */
[----:B------:R-:W-:-:S03]  /*3e70*/  FADD R218, R142, R218 ;  /* 0x000000da8eda7221 */ /* 0x000fc60000000000 */
[----:B------:R0:W-:Y:S01]  /*3e80*/  STL [R1+0x40], R214 ;  /* 0x000040d601007387 */ /* 0x0001e20000100800 */
[----:B------:R-:W-:-:S01]  /*3e90*/  FADD R219, R143, R219 ;  /* 0x000000db8fdb7221 */ /* 0x000fc20000000000 */
[----:B------:R-:W-:Y:S02]  /*3ea0*/  FADD R220, R144, R220 ;  /* 0x000000dc90dc7221 */ /* 0x000fe40000000000 */
[----:B0-----:R1:W5:Y:S04]  /*3eb0*/  LDL.LU R214, [R1+0xd0] ;  /* 0x0000d00001d67983 */ /* 0x0013680000300800 */
[----:B------:R0:W-:Y:S01]  /*3ec0*/  STL [R1+0x44], R215 ;  /* 0x000044d701007387 */ /* 0x0001e20000100800 */
[----:B------:R-:W-:-:S01]  /*3ed0*/  FADD R221, R145, R221 ;  /* 0x000000dd91dd7221 */ /* 0x000fc20000000000 */
[----:B------:R-:W-:-:S02]  /*3ee0*/  FADD R222, R146, R222 ;  /* 0x000000de92de7221 */ /* 0x000fc40000000000 */
[----:B0-----:R1:W5:Y:S04]  /*3ef0*/  LDL.LU R215, [R1+0xcc] ;  /* 0x0000cc0001d77983 */ /* 0x0013680000300800 */
[----:B------:R0:W-:Y:S01]  /*3f00*/  STL [R1+0x48], R216 ;  /* 0x000048d801007387 */ /* 0x0001e20000100800 */
[----:B------:R-:W-:-:S03]  /*3f10*/  FADD R223, R147, R223 ;  /* 0x000000df93df7221 */ /* 0x000fc60000000000 */
        /* <DEDUP_REMOVED lines=13> */
[----:B------:R0:W-:Y:S04]  /*3ff0*/  STL [R1+0x5c], R221 ;  /* 0x00005cdd01007387 */ /* 0x0001e80000100800 */
        /* <DEDUP_REMOVED lines=12> */
[----:B0-----:R1:W5:Y:S01]  /*40c0*/  LDL.LU R227, [R1+0x9c] ;  /* 0x00009c0001e37983 */ /* 0x0013620000300800 */
[----:B------:R-:W-:-:S05]  /*40d0*/  UMOV UR6, URZ ;  /* 0x0000003f00067c82 */ /* 0x000fca0008000000 */
.L_x_27:
[----:B------:R-:W-:Y:S05]  /*40e0*/  @!P1 BRA `(.L_x_28) ;  /* 0x0000000000049947 */ /* 0x000fea0003800000 */
[----:B------:R-:W-:Y:S01]  /*40f0*/  BPT.TRAP 0x1 ;  /* 0x000000040000795c */ /* 0x000fe20000300000 */
.L_x_28:
[----:B------:R-:W-:Y:S02]  /*4100*/  UISETP.GT.U32.AND UP0, UPT, UR13, 0x1, UPT ;  /* 0x000000010d00788c */ /* 0x000fe4000bf04070 */
[----:B------:R-:W-:-:S04]  /*4110*/  ULEA UR8, UR24, UR12, 0x3 ;  /* 0x0000000c18087291 */ /* 0x000fc8000f8e183f */
[----:B------:R-:W-:Y:S01]  /*4120*/  UIADD3 UR8, UR8, 0x18, URZ ;  /* 0x0000001808087890 */ /* 0x000fe2000fffe03f */
[----:B------:R-:W-:-:S03]  /*4130*/  PLOP3.LUT P0, PT, PT, PT, UP0, 0x80, 0x0 ;  /* 0x000000000000781c */ /* 0x000fc60003f0f008 */
[----:B------:R-:W-:-:S09]  /*4140*/  UPRMT UR8, URZ, 0x654, UR8 ;  /* 0x000006543f087896 */ /* 0x000fd20008000008 */
[----:B------:R-:W-:Y:S01]  /*4150*/  SYNCS.ARRIVE.TRANS64.RED.A1T0 RZ, [UR8], RZ ;  /* 0x000000ffffff79a7 */ /* 0x000fe20008100408 */
[----:B------:R-:W-:Y:S05]  /*4160*/  @P0 BRA `(.L_x_29) ;  /* 0x0000000000040947 */ /* 0x000fea0003800000 */
[----:B------:R-:W-:Y:S01]  /*4170*/  BPT.TRAP 0x1 ;  /* 0x000000040000795c */ /* 0x000fe20000300000 */
.L_x_29:
[----:B------:R-:W-:Y:S01]  /*4180*/  UIADD3 UR19, UR19, 0x1, URZ ;  /* 0x0000000113137890 */ /* 0x000fe2000fffe03f */
[C---:B------:R-:W-:Y:S01]  /*4190*/  ISETP.GT.AND P0, PT, R228.reuse, 0x1, PT ;  /* 0x00000001e400780c */ /* 0x040fe20003f04270 */
[----:B------:R-:W-:Y:S01]  /*41a0*/  UIADD3 UR24, UR24, 0x1, URZ ;  /* 0x0000000118187890 */ /* 0x000fe2000fffe03f */
[----:B------:R-:W-:Y:S01]  /*41b0*/  VIADD R228, R228, 0xffffffff ;  /* 0xffffffffe4e47836 */ /* 0x000fe20000000000 */
[----:B------:R-:W-:Y:S02]  /*41c0*/  UISETP.NE.AND UP0, UPT, UR19, 0x3, UPT ;  /* 0x000000031300788c */ /* 0x000fe4000bf05270 */
[----:B------:R-:W-:Y:S02]  /*41d0*/  UISETP.NE.AND UP1, UPT, UR24, 0x3, UPT ;  /* 0x000000031800788c */ /* 0x000fe4000bf25270 */
[----:B------:R-:W-:Y:S02]  /*41e0*/  USEL UR8, URZ, 0x1, UP0 ;  /* 0x000000013f087887 */ /* 0x000fe40008000000 */
[----:B------:R-:W-:-:S02]  /*41f0*/  USEL UR19, UR19, URZ, UP0 ;  /* 0x0000003f13137287 */ /* 0x000fc40008000000 */
[----:B------:R-:W-:Y:S02]  /*4200*/  USEL UR24, UR24, URZ, UP1 ;  /* 0x0000003f18187287 */ /* 0x000fe40008800000 */
[----:B-----5:R-:W-:Y:S01]  /*4210*/  LOP3.LUT R227, R227, UR8, RZ, 0x3c, !PT ;  /* 0x00000008e3e37c12 */ /* 0x020fe2000f8e3cff */
[----:B------:R-:W-:Y:S01]  /*4220*/  UMOV UR8, 0x1 ;  /* 0x0000000100087882 */ /* 0x000fe20000000000 */
[----:B------:R-:W-:Y:S08]  /*4230*/  @P0 BRA `(.L_x_30) ;  /* 0xffffffec009c0947 */ /* 0x000ff0000383ffff */
.L_x_22:
[----:B------:R-:W-:-:S04]  /*4240*/  UISETP.NE.AND UP0, UPT, UR6, URZ, UPT ;  /* 0x0000003f0600728c */ /* 0x000fc8000bf05270 */
[----:B------:R-:W-:-:S06]  /*4250*/  USEL UR6, URZ, 0x1, !UP0 ;  /* 0x000000013f067887 */ /* 0x000fcc000c000000 */
[----:B------:R-:W-:-:S13]  /*4260*/  ISETP.NE.AND P0, PT, RZ, UR6, PT ;  /* 0x00000006ff007c0c */ /* 0x000fda000bf05270 */
[----:B------:R-:W-:Y:S05]  /*4270*/  @!P0 BRA `(.L_x_31) ;  /* 0x0000000c00dc8947 */ /* 0x000fea0003800000 */
[----:B------:R-:W3:Y:S04]  /*4280*/  LDL.LU R227, [R1+0x74] ;  /* 0x0000740001e37983 */ /* 0x000ee80000300800 */
[----:B---3--:R3:W-:Y:S04]  /*4290*/  STL [R1+0x9c], R227 ;  /* 0x00009ce301007387 */ /* 0x0087e80000100800 */
[----:B---3--:R-:W3:Y:S04]  /*42a0*/  LDL.LU R227, [R1+0x70] ;  /* 0x0000700001e37983 */ /* 0x008ee80000300800 */
        /* <DEDUP_REMOVED lines=55> */
[----:B---3--:R-:W3:Y:S01]  /*4620*/  LDL.LU R227, [R1] ;  /* 0x0000000001e37983 */ /* 0x008ee20000300800 */
[----:B------:R-:W-:-:S02]  /*4630*/  WARPGROUP.DEPBAR.LE gsb0, 0x0 ;  /* 0x00008000000079c5 */ /* 0x000fc40000010000 */
[----:B------:R-:W-:Y:S01]  /*4640*/  FADD R226, R24, R226 ;  /* 0x000000e218e27221 */ /* 0x000fe20000000000 */
        /* <DEDUP_REMOVED lines=97> */
[----:B---3--:R-:W-:-:S05]  /*4c60*/  FADD R227, R122, R227 ;  /* 0x000000e37ae37221 */ /* 0x008fca0000000000 */
[----:B------:R3:W-:Y:S04]  /*4c70*/  STL [R1], R227 ;  /* 0x000000e301007387 */ /* 0x0007e80000100800 */
[----:B---3--:R-:W3:Y:S02]  /*4c80*/  LDL.LU R227, [R1+0x10c] ;  /* 0x00010c0001e37983 */ /* 0x008ee40000300800 */
[----:B---3--:R-:W-:-:S05]  /*4c90*/  FADD R227, R123, R227 ;  /* 0x000000e37be37221 */ /* 0x008fca0000000000 */
[----:B------:R3:W-:Y:S04]  /*4ca0*/  STL [R1+0x4], R227 ;  /* 0x000004e301007387 */ /* 0x0007e80000100800 */
        /* <DEDUP_REMOVED lines=83> */
[----:B------:R3:W-:Y:S02]  /*51e0*/  STL [R1+0x74], R227 ;  /* 0x000074e301007387 */ /* 0x0007e40000100800 */
.L_x_31:
[----:B---3--:R-:W-:-:S04]  /*51f0*/  IMAD.U32 R227, RZ, RZ, UR31 ;  /* 0x0000001fffe37e24 */ /* 0x008fc8000f8e00ff */
[----:B------:R3:W-:Y:S01]  /*5200*/  SYNCS.ARRIVE.TRANS64.A1T0 RZ, [R227+UR29], RZ ;  /* 0x000000ffe3ff79a7 */ /* 0x0007e2000810001d */
[----:B------:R-:W-:Y:S02]  /*5210*/  WARPGROUP.DEPBAR.LE gsb0, 0x0 ;  /* 0x00008000000079c5 */ /* 0x000fe40000010000 */
[----:B------:R-:W4:Y:S02]  /*5220*/  LDC R24, c[0x0][0x28c] ;  /* 0x0000a300ff187b82 */ /* 0x000f240000000800 */
[----:B----4-:R-:W-:-:S13]  /*5230*/  ISETP.GE.AND P0, PT, R24, 0x1, PT ;  /* 0x000000011800780c */ /* 0x010fda0003f06270 */
[----:B---3--:R-:W-:Y:S05]  /*5240*/  @!P0 BRA `(.L_x_32) ;  /* 0x0000000000408947 */ /* 0x008fea0003800000 */
[----:B------:R-:W-:-:S06]  /*5250*/  UISETP.NE.AND UP0, UPT, UR27, 0x3, UPT ;  /* 0x000000031b00788c */ /* 0x000fcc000bf05270 */
[----:B------:R-:W-:-:S13]  /*5260*/  PLOP3.LUT P0, PT, PT, PT, UP0, 0x80, 0x0 ;  /* 0x000000000000781c */ /* 0x000fda0003f0f008 */
[----:B------:R-:W-:Y:S05]  /*5270*/  @!P0 BRA `(.L_x_33) ;  /* 0x0000000000048947 */ /* 0x000fea0003800000 */
[----:B------:R-:W-:Y:S01]  /*5280*/  BPT.TRAP 0x1 ;  /* 0x000000040000795c */ /* 0x000fe20000300000 */
.L_x_33:
[----:B------:R-:W-:Y:S02]  /*5290*/  UIADD3 UR8, UR16, UR5, URZ ;  /* 0x0000000510087290 */ /* 0x000fe4000fffe03f */
[----:B------:R-:W-:Y:S02]  /*52a0*/  UISETP.GT.U32.AND UP0, UPT, UR13, 0x1, UPT ;  /* 0x000000010d00788c */ /* 0x000fe4000bf04070 */
[----:B------:R-:W-:-:S04]  /*52b0*/  UIMAD.WIDE.U32 UR6, UR8, -0x55555555, URZ ;  /* 0xaaaaaaab080678a5 */ /* 0x000fc8000f8e003f */
[----:B------:R-:W-:Y:S01]  /*52c0*/  USHF.R.U32.HI UR6, URZ, 0x1, UR7 ;  /* 0x000000013f067899 */ /* 0x000fe20008011607 */
[----:B------:R-:W-:-:S03]  /*52d0*/  PLOP3.LUT P0, PT, PT, PT, UP0, 0x80, 0x0 ;  /* 0x000000000000781c */ /* 0x000fc60003f0f008 */
[----:B------:R-:W-:-:S04]  /*52e0*/  UIMAD UR8, UR6, -0x3, UR8 ;  /* 0xfffffffd060878a4 */ /* 0x000fc8000f8e0208 */
[----:B------:R-:W-:-:S04]  /*52f0*/  ULEA UR8, UR8, UR12, 0x3 ;  /* 0x0000000c08087291 */ /* 0x000fc8000f8e183f */
[----:B------:R-:W-:-:S04]  /*5300*/  UIADD3 UR8, UR8, 0x18, URZ ;  /* 0x0000001808087890 */ /* 0x000fc8000fffe03f */
[----:B------:R-:W-:-:S09]  /*5310*/  UPRMT UR8, URZ, 0x654, UR8 ;  /* 0x000006543f087896 */ /* 0x000fd20008000008 */
[----:B------:R-:W-:Y:S01]  /*5320*/  SYNCS.ARRIVE.TRANS64.RED.A1T0 RZ, [UR8], RZ ;  /* 0x000000ffffff79a7 */ /* 0x000fe20008100408 */
[----:B------:R-:W-:Y:S05]  /*5330*/  @P0 BRA `(.L_x_32) ;  /* 0x0000000000040947 */ /* 0x000fea0003800000 */
[----:B------:R-:W-:Y:S01]  /*5340*/  BPT.TRAP 0x1 ;  /* 0x000000040000795c */ /* 0x000fe20000300000 */
.L_x_32:
[----:B------:R-:W3:Y:S01]  /*5350*/  S2R R25, SR_TID.X ;  /* 0x0000000000197919 */ /* 0x000ee20000002100 */
[----:B------:R-:W-:Y:S01]  /*5360*/  IMAD.U32 R24, RZ, RZ, UR30 ;  /* 0x0000001eff187e24 */ /* 0x000fe2000f8e00ff */
[----:B------:R-:W-:Y:S01]  /*5370*/  UIADD3 UR5, UR28, UR5, URZ ;  /* 0x000000051c057290 */ /* 0x000fe2000fffe03f */
[----:B------:R-:W4:Y:S01]  /*5380*/  LDC R35, c[0x0][0x288] ;  /* 0x0000a200ff237b82 */ /* 0x000f220000000800 */
[----:B------:R-:W-:Y:S02]  /*5390*/  UISETP.GE.U32.AND UP1, UPT, UR28, 0x3, UPT ;  /* 0x000000031c00788c */ /* 0x000fe4000bf26070 */
[----:B------:R-:W-:Y:S01]  /*53a0*/  SHF.L.U32 R24, R24, 0x1f, RZ ;  /* 0x0000001f18187819 */ /* 0x000fe200000006ff */
[----:B------:R-:W-:Y:S02]  /*53b0*/  UISETP.GT.U32.AND UP0, UPT, UR5, 0x2, UPT ;  /* 0x000000020500788c */ /* 0x000fe4000bf04070 */
[----:B------:R-:W-:Y:S01]  /*53c0*/  UIMAD.WIDE.U32 UR6, UR5, -0x55555555, URZ ;  /* 0xaaaaaaab050678a5 */ /* 0x000fe2000f8e003f */
[----:B------:R-:W5:Y:S01]  /*53d0*/  SYNCS.PHASECHK.TRANS64.TRYWAIT P0, [UR17+0x8], R24 ;  /* 0x00000818ff0075a7 */ /* 0x000f620008000151 */
[----:B------:R-:W-:-:S02]  /*53e0*/  UISETP.LT.U32.AND UP0, UPT, UR28, 0x3, UP0 ;  /* 0x000000031c00788c */ /* 0x000fc40008701070 */
[----:B------:R-:W-:Y:S02]  /*53f0*/  USHF.R.U32.HI UR6, URZ, 0x1, UR7 ;  /* 0x000000013f067899 */ /* 0x000fe40008011607 */
[----:B------:R-:W-:Y:S02]  /*5400*/  USEL UR8, URZ, 0x1, !UP0 ;  /* 0x000000013f087887 */ /* 0x000fe4000c000000 */
[----:B------:R-:W-:Y:S02]  /*5410*/  UIMAD UR5, UR6, -0x3, UR5 ;  /* 0xfffffffd060578a4 */ /* 0x000fe4000f8e0205 */
[----:B------:R-:W-:-:S04]  /*5420*/  ULOP3.LUT UR4, UR4, UR8, URZ, 0x3c, !UPT ;  /* 0x0000000804047292 */ /* 0x000fc8000f8e3c3f */
[----:B------:R-:W-:Y:S01]  /*5430*/  @UP1 ULOP3.LUT UR4, UR4, 0x1, UR6, 0x78, !UPT ;  /* 0x0000000104041892 */ /* 0x000fe2000f8e7806 */
[----:B---3--:R-:W-:-:S04]  /*5440*/  SHF.R.S32.HI R26, RZ, 0x1f, R25 ;  /* 0x0000001fff1a7819 */ /* 0x008fc80000011419 */
[----:B------:R-:W-:-:S04]  /*5450*/  LEA.HI R26, R26, R25, RZ, 0x7 ;  /* 0x000000191a1a7211 */ /* 0x000fc800078f38ff */
[----:B------:R-:W-:-:S05]  /*5460*/  LOP3.LUT R26, R26, 0xffffff80, RZ, 0xc0, !PT ;  /* 0xffffff801a1a7812 */ /* 0x000fca00078ec0ff */
[----:B------:R-:W-:-:S05]  /*5470*/  IMAD.IADD R26, R25, 0x1, -R26 ;  /* 0x00000001191a7824 */ /* 0x000fca00078e0a1a */
[----:B------:R-:W-:-:S04]  /*5480*/  SHF.R.S32.HI R25, RZ, 0x1f, R26 ;  /* 0x0000001fff197819 */ /* 0x000fc8000001141a */
[----:B------:R-:W-:-:S04]  /*5490*/  LEA.HI R25, R25, R26, RZ, 0x2 ;  /* 0x0000001a19197211 */ /* 0x000fc800078f10ff */
[----:B------:R-:W-:-:S05]  /*54a0*/  LOP3.LUT R25, R25, 0xfffffffc, RZ, 0xc0, !PT ;  /* 0xfffffffc19197812 */ /* 0x000fca00078ec0ff */
[----:B------:R-:W-:-:S04]  /*54b0*/  IMAD.IADD R40, R26, 0x1, -R25 ;  /* 0x000000011a287824 */ /* 0x000fc800078e0a19 */
[----:B------:R-:W-:Y:S01]  /*54c0*/  IMAD.SHL.U32 R32, R40, 0x2, RZ ;  /* 0x0000000228207824 */ /* 0x000fe200078e00ff */
[----:B----45:R-:W-:Y:S06]  /*54d0*/  @!P0 BRA `(.L_x_34) ;  /* 0x000000a8004c8947 */ /* 0x030fec0003800000 */
.L_x_319:
[----:B------:R4:W-:Y:S01]  /*54e0*/  STL [R1+0xa0], R2 ;  /* 0x0000a00201007387 */ /* 0x0009e20000100800 */
[----:B------:R-:W-:Y:S01]  /*54f0*/  ULDC UR8, c[0x0][0x284] ;  /* 0x0000a10000087ab9 */ /* 0x000fe20000000800 */
[----:B------:R-:W-:Y:S01]  /*5500*/  SHF.R.S32.HI R33, RZ, 0x1f, R32 ;  /* 0x0000001fff217819 */ /* 0x000fe20000011420 */
[----:B------:R-:W-:Y:S01]  /*5510*/  ULDC.64 UR6, c[0x0][0x5d0] ;  /* 0x0001740000067ab9 */ /* 0x000fe20000000a00 */
[----:B----4-:R-:W4:Y:S04]  /*5520*/  LDL.LU R2, [R1+0x88] ;  /* 0x0000880001027983 */ /* 0x010f280000300800 */
[----:B------:R0:W-:Y:S04]  /*5530*/  STL [R1+0x9c], R0 ;  /* 0x00009c0001007387 */ /* 0x0001e80000100800 */
[----:B------:R-:W2:Y:S04]  /*5540*/  LDL R227, [R1+0x78] ;  /* 0x0000780001e37983 */ /* 0x000ea80000100800 */
[----:B0-----:R-:W3:Y:S01]  /*5550*/  LDL R0, [R1+0x84] ;  /* 0x0000840001007983 */ /* 0x001ee20000100800 */
[----:B----4-:R-:W-:-:S03]  /*5560*/  IMAD.SHL.U32 R37, R2, 0x100, RZ ;  /* 0x0000010002257824 */ /* 0x010fc600078e00ff */
[----:B------:R0:W5:Y:S01]  /*5570*/  LDL.LU R2, [R1+0xa0] ;  /* 0x0000a00001027983 */ /* 0x0001620000300800 */
[----:B---3--:R-:W-:-:S03]  /*5580*/  IMAD.SHL.U32 R34, R0, 0x40, RZ ;  /* 0x0000004000227824 */ /* 0x008fc600078e00ff */
[----:B------:R0:W5:Y:S02]  /*5590*/  LDL.LU R0, [R1+0x9c] ;  /* 0x00009c0001007983 */ /* 0x0001640000300800 */
[----:B------:R-:W-:Y:S02]  /*55a0*/  ISETP.GE.AND P0, PT, R34, UR8, PT ;  /* 0x0000000822007c0c */ /* 0x000fe4000bf06270 */
[----:B--2---:R-:W-:Y:S02]  /*55b0*/  SHF.R.S32.HI R38, RZ, 0x1f, R227 ;  /* 0x0000001fff267819 */ /* 0x004fe400000114e3 */
[----:B------:R-:W-:Y:S01]  /*55c0*/  ISETP.GE.OR P0, PT, R37, R35, P0 ;  /* 0x000000232500720c */ /* 0x000fe20000706670 */
[----:B------:R-:W-:-:S04]  /*55d0*/  IMAD.WIDE.U32 R24, R227, UR6, R32 ;  /* 0x00000006e3187c25 */ /* 0x000fc8000f8e0020 */
[----:B------:R-:W-:Y:S01]  /*55e0*/  IMAD R26, R38, UR6, RZ ;  /* 0x00000006261a7c24 */ /* 0x000fe2000f8e02ff */
[----:B------:R-:W-:Y:S02]  /*55f0*/  SHF.R.S32.HI R36, RZ, 0x1f, R37 ;  /* 0x0000001fff247819 */ /* 0x000fe40000011425 */
[----:B------:R-:W-:Y:S01]  /*5600*/  IADD3 R24, P1, R37, R24, RZ ;  /* 0x0000001825187210 */ /* 0x000fe20007f3e0ff */
[----:B------:R-:W-:-:S05]  /*5610*/  IMAD R27, R227, UR7, R26 ;  /* 0x00000007e31b7c24 */ /* 0x000fca000f8e021a */
[----:B------:R-:W-:Y:S01]  /*5620*/  IADD3.X R25, R36, R25, R27, P1, !PT ;  /* 0x0000001924197210 */ /* 0x000fe20000ffe41b */
[----:B0-----:R-:W-:Y:S06]  /*5630*/  @P0 BRA `(.L_x_35) ;  /* 0x0000008c00cc0947 */ /* 0x001fec0003800000 */
[----:B------:R0:W-:Y:S01]  /*5640*/  STL.64 [R1+0xa8], R4 ;  /* 0x0000a80401007387 */ /* 0x0001e20000100a00 */
[----:B------:R-:W2:Y:S01]  /*5650*/  LDC.64 R28, c[0x0][0x5c8] ;  /* 0x00017200ff1c7b82 */ /* 0x000ea20000000a00 */
[----:B------:R-:W-:Y:S02]  /*5660*/  ULDC.64 UR6, c[0x0][0x5c0] ;  /* 0x0001700000067ab9 */ /* 0x000fe40000000a00 */
[----:B0-----:R-:W3:Y:S04]  /*5670*/  LDL.64 R4, [R1+0x90] ;  /* 0x0000900001047983 */ /* 0x001ee80000100a00 */
[----:B-----5:R0:W-:Y:S04]  /*5680*/  STL [R1+0xa0], R2 ;  /* 0x0000a00201007387 */ /* 0x0201e80000100800 */
[----:B0-----:R-:W3:Y:S04]  /*5690*/  LDL.LU R2, [R1+0x84] ;  /* 0x0000840001027983 */ /* 0x001ee80000300800 */
[----:B------:R0:W-:Y:S04]  /*56a0*/  STL [R1+0x9c], R0 ;  /* 0x00009c0001007387 */ /* 0x0001e80000100800 */
[----:B0-----:R-:W4:Y:S01]  /*56b0*/  LDL R0, [R1+0x8c] ;  /* 0x00008c0001007983 */ /* 0x001f220000100800 */
[----:B---3--:R-:W-:-:S03]  /*56c0*/  IMAD.WIDE R30, R2, 0x40, R4 ;  /* 0x00000040021e7825 */ /* 0x008fc600078e0204 */
[----:B------:R0:W5:Y:S04]  /*56d0*/  LDL.LU.64 R4, [R1+0xa8] ;  /* 0x0000a80001047983 */ /* 0x0001680000300a00 */
[----:B------:R0:W5:Y:S01]  /*56e0*/  LDL.LU R2, [R1+0xa0] ;  /* 0x0000a00001027983 */ /* 0x0001620000300800 */
[-C--:B--2---:R-:W-:Y:S02]  /*56f0*/  IMAD R26, R31, R28.reuse, RZ ;  /* 0x0000001c1f1a7224 */ /* 0x084fe400078e02ff */
[----:B------:R-:W-:-:S04]  /*5700*/  IMAD.WIDE.U32 R24, R30, R28, R24 ;  /* 0x0000001c1e187225 */ /* 0x000fc800078e0018 */
[----:B------:R-:W-:Y:S01]  /*5710*/  IMAD R27, R30, R29, R26 ;  /* 0x0000001d1e1b7224 */ /* 0x000fe200078e021a */
[----:B------:R-:W-:Y:S01]  /*5720*/  LEA R26, P0, R28, R24, 0x3 ;  /* 0x000000181c1a7211 */ /* 0x000fe200078018ff */
[----:B----4-:R-:W-:Y:S01]  /*5730*/  IMAD.IADD R39, R0, 0x1, -R34 ;  /* 0x0000000100277824 */ /* 0x010fe200078e0a22 */
[----:B------:R-:W-:Y:S01]  /*5740*/  IADD3 R24, P1, R24, UR6, RZ ;  /* 0x0000000618187c10 */ /* 0x000fe2000ff3e0ff */
[----:B------:R0:W5:Y:S01]  /*5750*/  LDL.LU R0, [R1+0x9c] ;  /* 0x00009c0001007983 */ /* 0x0001620000300800 */
[----:B------:R-:W-:Y:S01]  /*5760*/  IMAD.IADD R27, R25, 0x1, R27 ;  /* 0x00000001191b7824 */ /* 0x000fe200078e021b */
[----:B------:R-:W-:-:S04]  /*5770*/  IADD3 R26, P3, R26, UR6, RZ ;  /* 0x000000061a1a7c10 */ /* 0x000fc8000ff7e0ff */
[----:B------:R-:W-:Y:S01]  /*5780*/  LEA.HI.X R29, R28, R27, R29, 0x3, P0 ;  /* 0x0000001b1c1d7211 */ /* 0x000fe200000f1c1d */
[----:B------:R-:W-:Y:S01]  /*5790*/  IMAD R28, R40, -0x2, R35 ;  /* 0xfffffffe281c7824 */ /* 0x000fe200078e0223 */
[----:B------:R-:W-:Y:S01]  /*57a0*/  FSETP.NEU.AND P0, PT, RZ, UR26, PT ;  /* 0x0000001aff007c0b */ /* 0x000fe2000bf0d000 */
[----:B------:R-:W-:Y:S01]  /*57b0*/  BSSY B0, `(.L_x_35) ;  /* 0x00008db000007945 */ /* 0x000fe20003800000 */
[----:B------:R-:W-:Y:S02]  /*57c0*/  IADD3.X R25, R27, UR7, RZ, P1, !PT ;  /* 0x000000071b197c10 */ /* 0x000fe40008ffe4ff */
[----:B------:R-:W-:Y:S01]  /*57d0*/  IADD3.X R27, R29, UR7, RZ, P3, !PT ;  /* 0x000000071d1b7c10 */ /* 0x000fe20009ffe4ff */
[----:B------:R-:W-:-:S08]  /*57e0*/  IMAD.IADD R34, R28, 0x1, -R37 ;  /* 0x000000011c227824 */ /* 0x000fd000078e0a25 */
[----:B0-----:R-:W-:Y:S05]  /*57f0*/  @!P0 BRA `(.L_x_36) ;  /* 0x0000006800d88947 */ /* 0x001fea0003800000 */
[----:B------:R-:W-:Y:S01]  /*5800*/  ULDC.64 UR6, c[0x0][0x5b8] ;  /* 0x00016e0000067ab9 */ /* 0x000fe20000000a00 */
[----:B------:R-:W-:Y:S01]  /*5810*/  ULDC.64 UR8, c[0x0][0x5a8] ;  /* 0x00016a0000087ab9 */ /* 0x000fe20000000a00 */
[----:B------:R-:W-:Y:S01]  /*5820*/  IMAD.WIDE.U32 R32, R227, UR6, R32 ;  /* 0x00000006e3207c25 */ /* 0x000fe2000f8e0020 */
[----:B------:R-:W-:Y:S03]  /*5830*/  BSSY B1, `(.L_x_37) ;  /* 0x0000010000017945 */ /* 0x000fe60003800000 */
[----:B------:R-:W-:Y:S01]  /*5840*/  IMAD R28, R38, UR6, RZ ;  /* 0x00000006261c7c24 */ /* 0x000fe2000f8e02ff */
[----:B------:R-:W-:-:S03]  /*5850*/  IADD3 R32, P0, R37, R32, RZ ;  /* 0x0000002025207210 */ /* 0x000fc60007f1e0ff */
[----:B------:R-:W-:Y:S01]  /*5860*/  IMAD R29, R227, UR7, R28 ;  /* 0x00000007e31d7c24 */ /* 0x000fe2000f8e021c */
[----:B------:R-:W-:Y:S02]  /*5870*/  ULDC.64 UR6, c[0x0][0x5b0] ;  /* 0x00016c0000067ab9 */ /* 0x000fe40000000a00 */
[----:B------:R-:W-:Y:S02]  /*5880*/  IMAD R35, R31, UR6, RZ ;  /* 0x000000061f237c24 */ /* 0x000fe4000f8e02ff */
[----:B------:R-:W-:Y:S02]  /*5890*/  IADD3.X R33, R36, R33, R29, P0, !PT ;  /* 0x0000002124217210 */ /* 0x000fe400007fe41d */
[----:B------:R-:W-:Y:S01]  /*58a0*/  ISETP.GE.AND P0, PT, R39, 0x1, PT ;  /* 0x000000012700780c */ /* 0x000fe20003f06270 */
[C---:B------:R-:W-:Y:S02]  /*58b0*/  IMAD R35, R30.reuse, UR7, R35 ;  /* 0x000000071e237c24 */ /* 0x040fe4000f8e0223 */
[----:B------:R-:W-:Y:S01]  /*58c0*/  IMAD.WIDE.U32 R28, R30, UR6, R32 ;  /* 0x000000061e1c7c25 */ /* 0x000fe2000f8e0020 */
[----:B------:R-:W-:-:S02]  /*58d0*/  ISETP.LT.OR P4, PT, R34, 0x1, !P0 ;  /* 0x000000012200780c */ /* 0x000fc40004781670 */
[----:B------:R-:W-:-:S04]  /*58e0*/  IADD3 R28, P1, R28, UR8, RZ ;  /* 0x000000081c1c7c10 */ /* 0x000fc8000ff3e0ff */
[--C-:B------:R-:W-:Y:S02]  /*58f0*/  IADD3.X R29, R29, UR9, R35.reuse, P1, !PT ;  /* 0x000000091d1d7c10 */ /* 0x100fe40008ffe423 */
[----:B------:R-:W-:-:S05]  /*5900*/  PRMT R35, RZ, 0x7610, R35 ;  /* 0x00007610ff237816 */ /* 0x000fca0000000023 */
[----:B------:R-:W-:Y:S05]  /*5910*/  @P4 BRA `(.L_x_38) ;  /* 0x0000000000044947 */ /* 0x000fea0003800000 */
[----:B------:R0:W5:Y:S02]  /*5920*/  LDG.E.U8 R35, desc[UR22][R28.64] ;  /* 0x000000161c237981 */ /* 0x000164000c1e1100 */
.L_x_38:
[----:B------:R-:W-:Y:S05]  /*5930*/  BSYNC B1 ;  /* 0x0000000000017941 */ /* 0x000fea0003800000 */
.L_x_37:
[----:B-----5:R-:W-:Y:S01]  /*5940*/  LOP3.LUT R35, R35, 0xff, RZ, 0xc0, !PT ;  /* 0x000000ff23237812 */ /* 0x020fe200078ec0ff */
[----:B------:R-:W-:Y:S01]  /*5950*/  BSSY B1, `(.L_x_39) ;  /* 0x000000b000017945 */ /* 0x000fe20003800000 */
[----:B------:R-:W-:Y:S02]  /*5960*/  ISETP.LT.OR P3, PT, R34, 0x2, !P0 ;  /* 0x000000022200780c */ /* 0x000fe40004761670 */
[----:B------:R-:W-:-:S05]  /*5970*/  F2FP.F16.E4M3.UNPACK_B R35, R35 ;  /* 0x00000023ff23723e */ /* 0x000fca00020006ff */
[----:B------:R-:W-:-:S05]  /*5980*/  HADD2.F32 R35, -RZ, R35.H0_H0 ;  /* 0x20000023ff237230 */ /* 0x000fca0000004100 */
[----:B------:R-:W-:-:S04]  /*5990*/  FMUL R35, R35, UR26 ;  /* 0x0000001a23237c20 */ /* 0x000fc80008400000 */
[----:B------:R-:W-:-:S05]  /*59a0*/  FFMA R35, R226, UR25, R35 ;  /* 0x00000019e2237c23 */ /* 0x000fca0008000023 */
[----:B------:R-:W-:Y:S02]  /*59b0*/  F2FP.SATFINITE.E4M3.F32.PACK_AB_MERGE_C R37, RZ, R35, RZ ;  /* 0x00000023ff25723e */ /* 0x000fe400048070ff */
[----:B------:R-:W-:-:S03]  /*59c0*/  PRMT R35, RZ, 0x7610, R35 ;  /* 0x00007610ff237816 */ /* 0x000fc60000000023 */
[----:B------:R2:W-:Y:S01]  /*59d0*/  @!P4 STG.E.U8 desc[UR22][R24.64], R37 ;  /* 0x000000251800c986 */ /* 0x0005e2000c101116 */
[----:B------:R-:W-:Y:S05]  /*59e0*/  @P3 BRA `(.L_x_40) ;  /* 0x0000000000043947 */ /* 0x000fea0003800000 */
[----:B------:R3:W5:Y:S02]  /*59f0*/  LDG.E.U8 R35, desc[UR22][R28.64+0x1] ;  /* 0x000001161c237981 */ /* 0x000764000c1e1100 */
.L_x_40:
[----:B------:R-:W-:Y:S05]  /*5a00*/  BSYNC B1 ;  /* 0x0000000000017941 */ /* 0x000fea0003800000 */
.L_x_39:
[----:B-----5:R-:W-:Y:S01]  /*5a10*/  LOP3.LUT R35, R35, 0xff, RZ, 0xc0, !PT ;  /* 0x000000ff23237812 */ /* 0x020fe200078ec0ff */
[----:B------:R-:W-:Y:S01]  /*5a20*/  BSSY B1, `(.L_x_41) ;  /* 0x0000013000017945 */ /* 0x000fe20003800000 */
[----:B--2---:R-:W-:Y:S02]  /*5a30*/  IADD3 R37, P1, R30, 0x8, RZ ;  /* 0x000000081e257810 */ /* 0x004fe40007f3e0ff */
[----:B------:R-:W-:-:S03]  /*5a40*/  F2FP.F16.E4M3.UNPACK_B R35, R35 ;  /* 0x00000023ff23723e */ /* 0x000fc600020006ff */
[----:B------:R-:W-:Y:S01]  /*5a50*/  IMAD.X R31, RZ, RZ, R31, P1 ;  /* 0x000000ffff1f7224 */ /* 0x000fe200008e061f */
[----:B------:R-:W-:Y:S01]  /*5a60*/  ISETP.GE.AND P1, PT, R39, 0x9, PT ;  /* 0x000000092700780c */ /* 0x000fe20003f26270 */
[----:B------:R-:W-:Y:S02]  /*5a70*/  HADD2.F32 R35, -RZ, R35.H0_H0 ;  /* 0x20000023ff237230 */ /* 0x000fe40000004100 */
[----:B------:R-:W-:Y:S01]  /*5a80*/  IMAD R36, R31, UR6, RZ ;  /* 0x000000061f247c24 */ /* 0x000fe2000f8e02ff */
[----:B------:R-:W-:Y:S01]  /*5a90*/  ISETP.LT.OR P5, PT, R34, 0x1, !P1 ;  /* 0x000000012200780c */ /* 0x000fe20004fa1670 */
[----:B------:R-:W-:-:S04]  /*5aa0*/  IMAD.WIDE.U32 R32, R37, UR6, R32 ;  /* 0x0000000625207c25 */ /* 0x000fc8000f8e0020 */
[----:B------:R-:W-:Y:S01]  /*5ab0*/  FMUL R30, R35, UR26 ;  /* 0x0000001a231e7c20 */ /* 0x000fe20008400000 */
[----:B------:R-:W-:-:S03]  /*5ac0*/  IMAD R37, R37, UR7, R36 ;  /* 0x0000000725257c24 */ /* 0x000fc6000f8e0224 */
[----:B------:R-:W-:Y:S01]  /*5ad0*/  FFMA R225, R225, UR25, R30 ;  /* 0x00000019e1e17c23 */ /* 0x000fe2000800001e */
[----:B------:R-:W-:Y:S02]  /*5ae0*/  IADD3 R30, P4, R32, UR8, RZ ;  /* 0x00000008201e7c10 */ /* 0x000fe4000ff9e0ff */
[----:B------:R-:W-:Y:S02]  /*5af0*/  PRMT R32, RZ, 0x7610, R32 ;  /* 0x00007610ff207816 */ /* 0x000fe40000000020 */
[----:B------:R-:W-:Y:S02]  /*5b00*/  F2FP.SATFINITE.E4M3.F32.PACK_AB_MERGE_C R225, RZ, R225, RZ ;  /* 0x000000e1ffe1723e */ /* 0x000fe400048070ff */
[----:B------:R-:W-:-:S03]  /*5b10*/  IADD3.X R31, R33, UR9, R37, P4, !PT ;  /* 0x00000009211f7c10 */ /* 0x000fc6000a7fe425 */
[----:B------:R2:W-:Y:S01]  /*5b20*/  @!P3 STG.E.U8 desc[UR22][R24.64+0x1], R225 ;  /* 0x000001e11800b986 */ /* 0x0005e2000c101116 */
[----:B------:R-:W-:Y:S05]  /*5b30*/  @P5 BRA `(.L_x_42) ;  /* 0x0000000000045947 */ /* 0x000fea0003800000 */
[----:B------:R4:W5:Y:S02]  /*5b40*/  LDG.E.U8 R32, desc[UR22][R30.64] ;  /* 0x000000161e207981 */ /* 0x000964000c1e1100 */
.L_x_42:
[----:B------:R-:W-:Y:S05]  /*5b50*/  BSYNC B1 ;  /* 0x0000000000017941 */ /* 0x000fea0003800000 */
.L_x_41:
[----:B-----5:R-:W-:Y:S01]  /*5b60*/  LOP3.LUT R32, R32, 0xff, RZ, 0xc0, !PT ;  /* 0x000000ff20207812 */ /* 0x020fe200078ec0ff */
[----:B------:R-:W-:Y:S01]  /*5b70*/  BSSY B1, `(.L_x_43) ;  /* 0x000000b000017945 */ /* 0x000fe20003800000 */
[----:B------:R-:W-:Y:S02]  /*5b80*/  ISETP.LT.OR P3, PT, R34, 0x2, !P1 ;  /* 0x000000022200780c */ /* 0x000fe40004f61670 */
[----:B------:R-:W-:-:S05]  /*5b90*/  F2FP.F16.E4M3.UNPACK_B R32, R32 ;  /* 0x00000020ff20723e */ /* 0x000fca00020006ff */
[----:B------:R-:W-:-:S05]  /*5ba0*/  HADD2.F32 R32, -RZ, R32.H0_H0 ;  /* 0x20000020ff207230 */ /* 0x000fca0000004100 */
[----:B------:R-:W-:Y:S01]  /*5bb0*/  FMUL R33, R32, UR26 ;  /* 0x0000001a20217c20 */ /* 0x000fe20008400000 */
[----:B------:R-:W-:-:S03]  /*5bc0*/  PRMT R32, RZ, 0x7610, R32 ;  /* 0x00007610ff207816 */ /* 0x000fc60000000020 */
[----:B------:R-:W-:-:S05]  /*5bd0*/  FFMA R33, R224, UR25, R33 ;  /* 0x00000019e0217c23 */ /* 0x000fca0008000021 */
[----:B------:R-:W-:-:S05]  /*5be0*/  F2FP.SATFINITE.E4M3.F32.PACK_AB_MERGE_C R33, RZ, R33, RZ ;  /* 0x00000021ff21723e */ /* 0x000fca00048070ff */
[----:B------:R0:W-:Y:S01]  /*5bf0*/  @!P5 STG.E.U8 desc[UR22][R26.64], R33 ;  /* 0x000000211a00d986 */ /* 0x0001e2000c101116 */
[----:B------:R-:W-:Y:S05]  /*5c00*/  @P3 BRA `(.L_x_44) ;  /* 0x0000000000043947 */ /* 0x000fea0003800000 */
[----:B------:R0:W5:Y:S02]  /*5c10*/  LDG.E.U8 R32, desc[UR22][R30.64+0x1] ;  /* 0x000001161e207981 */ /* 0x000164000c1e1100 */
.L_x_44:
[----:B------:R-:W-:Y:S05]  /*5c20*/  BSYNC B1 ;  /* 0x0000000000017941 */ /* 0x000fea0003800000 */
.L_x_43:
[----:B-----5:R-:W-:Y:S01]  /*5c30*/  LOP3.LUT R32, R32, 0xff, RZ, 0xc0, !PT ;  /* 0x000000ff20207812 */ /* 0x020fe200078ec0ff */
[----:B------:R-:W-:Y:S01]  /*5c40*/  BSSY B1, `(.L_x_45) ;  /* 0x000000b000017945 */ /* 0x000fe20003800000 */
[----:B------:R-:W-:Y:S02]  /*5c50*/  ISETP.LT.OR P4, PT, R34, 0x9, !P0 ;  /* 0x000000092200780c */ /* 0x000fe40004781670 */
[----:B------:R-:W-:-:S05]  /*5c60*/  F2FP.F16.E4M3.UNPACK_B R32, R32 ;  /* 0x00000020ff20723e */ /* 0x000fca00020006ff */
[----:B------:R-:W-:-:S05]  /*5c70*/  HADD2.F32 R32, -RZ, R32.H0_H0 ;  /* 0x20000020ff207230 */ /* 0x000fca0000004100 */
[----:B------:R-:W-:-:S04]  /*5c80*/  FMUL R32, R32, UR26 ;  /* 0x0000001a20207c20 */ /* 0x000fc80008400000 */
[----:B------:R-:W-:-:S05]  /*5c90*/  FFMA R32, R223, UR25, R32 ;  /* 0x00000019df207c23 */ /* 0x000fca0008000020 */
[----:B0-----:R-:W-:Y:S02]  /*5ca0*/  F2FP.SATFINITE.E4M3.F32.PACK_AB_MERGE_C R33, RZ, R32, RZ ;  /* 0x00000020ff21723e */ /* 0x001fe400048070ff */
[----:B------:R-:W-:-:S03]  /*5cb0*/  PRMT R32, RZ, 0x7610, R32 ;  /* 0x00007610ff207816 */ /* 0x000fc60000000020 */
[----:B------:R0:W-:Y:S01]  /*5cc0*/  @!P3 STG.E.U8 desc[UR22][R26.64+0x1], R33 ;  /* 0x000001211a00b986 */ /* 0x0001e2000c101116 */
[----:B------:R-:W-:Y:S05]  /*5cd0*/  @P4 BRA `(.L_x_46) ;  /* 0x0000000000044947 */ /* 0x000fea0003800000 */
[----:B------:R0:W5:Y:S02]  /*5ce0*/  LDG.E.U8 R32, desc[UR22][R28.64+0x8] ;  /* 0x000008161c207981 */ /* 0x000164000c1e1100 */
.L_x_46:
[----:B------:R-:W-:Y:S05]  /*5cf0*/  BSYNC B1 ;  /* 0x0000000000017941 */ /* 0x000fea0003800000 */
.L_x_45:
[----:B-----5:R-:W-:Y:S01]  /*5d00*/  LOP3.LUT R32, R32, 0xff, RZ, 0xc0, !PT ;  /* 0x000000ff20207812 */ /* 0x020fe200078ec0ff */
[----:B------:R-:W-:Y:S01]  /*5d10*/  BSSY B1, `(.L_x_47) ;  /* 0x000000b000017945 */ /* 0x000fe20003800000 */
[----:B------:R-:W-:Y:S02]  /*5d20*/  ISETP.LT.OR P3, PT, R34, 0xa, !P0 ;  /* 0x0000000a2200780c */ /* 0x000fe40004761670 */
[----:B------:R-:W-:-:S05]  /*5d30*/  F2FP.F16.E4M3.UNPACK_B R32, R32 ;  /* 0x00000020ff20723e */ /* 0x000fca00020006ff */
[----:B------:R-:W-:-:S05]  /*5d40*/  HADD2.F32 R32, -RZ, R32.H0_H0 ;  /* 0x20000020ff207230 */ /* 0x000fca0000004100 */
[----:B0-----:R-:W-:Y:S01]  /*5d50*/  FMUL R33, R32, UR26 ;  /* 0x0000001a20217c20 */ /* 0x001fe20008400000 */
[----:B------:R-:W-:-:S03]  /*5d60*/  PRMT R32, RZ, 0x7610, R32 ;  /* 0x00007610ff207816 */ /* 0x000fc60000000020 */
[----:B------:R-:W-:-:S05]  /*5d70*/  FFMA R33, R222, UR25, R33 ;  /* 0x00000019de217c23 */ /* 0x000fca0008000021 */
[----:B------:R-:W-:-:S05]  /*5d80*/  F2FP.SATFINITE.E4M3.F32.PACK_AB_MERGE_C R33, RZ, R33, RZ ;  /* 0x00000021ff21723e */ /* 0x000fca00048070ff */
[----:B------:R0:W-:Y:S01]  /*5d90*/  @!P4 STG.E.U8 desc[UR22][R24.64+0x8], R33 ;  /* 0x000008211800c986 */ /* 0x0001e2000c101116 */
[----:B------:R-:W-:Y:S05]  /*5da0*/  @P3 BRA `(.L_x_48) ;  /* 0x0000000000043947 */ /* 0x000fea0003800000 */
[----:B------:R0:W5:Y:S02]  /*5db0*/  LDG.E.U8 R32, desc[UR22][R28.64+0x9] ;  /* 0x000009161c207981 */ /* 0x000164000c1e1100 */
.L_x_48:
[----:B------:R-:W-:Y:S05]  /*5dc0*/  BSYNC B1 ;  /* 0x0000000000017941 */ /* 0x000fea0003800000 */
.L_x_47:
        /* <DEDUP_REMOVED lines=12> */
.L_x_50:
[----:B------:R-:W-:Y:S05]  /*5e90*/  BSYNC B1 ;  /* 0x0000000000017941 */ /* 0x000fea0003800000 */
.L_x_49:
        /* <DEDUP_REMOVED lines=12> */
.L_x_52:
[----:B------:R-:W-:Y:S05]  /*5f60*/  BSYNC B1 ;  /* 0x0000000000017941 */ /* 0x000fea0003800000 */
.L_x_51:
        /* <DEDUP_REMOVED lines=12> */
.L_x_54:
[----:B------:R-:W-:Y:S05]  /*6030*/  BSYNC B1 ;  /* 0x0000000000017941 */ /* 0x000fea0003800000 */
.L_x_53:
        /* <DEDUP_REMOVED lines=12> */
.L_x_56:
[----:B------:R-:W-:Y:S05]  /*6100*/  BSYNC B1 ;  /* 0x0000000000017941 */ /* 0x000fea0003800000 */
.L_x_55:
        /* <DEDUP_REMOVED lines=12> */
.L_x_58:
[----:B------:R-:W-:Y:S05]  /*61d0*/  BSYNC B1 ;  /* 0x0000000000017941 */ /* 0x000fea0003800000 */
.L_x_57:
        /* <DEDUP_REMOVED lines=12> */
.L_x_60:
[----:B------:R-:W-:Y:S05]  /*62a0*/  BSYNC B1 ;  /* 0x0000000000017941 */ /* 0x000fea0003800000 */
.L_x_59:
        /* <DEDUP_REMOVED lines=12> */
.L_x_62:
[----:B------:R-:W-:Y:S05]  /*6370*/  BSYNC B1 ;  /* 0x0000000000017941 */ /* 0x000fea0003800000 */
.L_x_61:
        /* <DEDUP_REMOVED lines=12> */
.L_x_64:
[----:B------:R-:W-:Y:S05]  /*6440*/  BSYNC B1 ;  /* 0x0000000000017941 */ /* 0x000fea0003800000 */
.L_x_63:
        /* <DEDUP_REMOVED lines=12> */
.L_x_66:
[----:B------:R-:W-:Y:S05]  /*6510*/  BSYNC B1 ;  /* 0x0000000000017941 */ /* 0x000fea0003800000 */
.L_x_65:
        /* <DEDUP_REMOVED lines=12> */
.L_x_68:
[----:B------:R-:W-:Y:S05]  /*65e0*/  BSYNC B1 ;  /* 0x0000000000017941 */ /* 0x000fea0003800000 */
.L_x_67:
        /* <DEDUP_REMOVED lines=12> */
.L_x_70:
[----:B------:R-:W-:Y:S05]  /*66b0*/  BSYNC B1 ;  /* 0x0000000000017941 */ /* 0x000fea0003800000 */
.L_x_69:
        /* <DEDUP_REMOVED lines=12> */
.L_x_72:
[----:B------:R-:W-:Y:S05]  /*6780*/  BSYNC B1 ;  /* 0x0000000000017941 */ /* 0x000fea0003800000 */
.L_x_71:
        /* <DEDUP_REMOVED lines=12> */
.L_x_74:
[----:B------:R-:W-:Y:S05]  /*6850*/  BSYNC B1 ;  /* 0x0000000000017941 */ /* 0x000fea0003800000 */
.L_x_73:
        /* <DEDUP_REMOVED lines=12> */
.L_x_76:
[----:B------:R-:W-:Y:S05]  /*6920*/  BSYNC B1 ;  /* 0x0000000000017941 */ /* 0x000fea0003800000 */
.L_x_75:
        /* <DEDUP_REMOVED lines=12> */
.L_x_78:
[----:B------:R-:W-:Y:S05]  /*69f0*/  BSYNC B1 ;  /* 0x0000000000017941 */ /* 0x000fea0003800000 */
.L_x_77:
        /* <DEDUP_REMOVED lines=12> */
.L_x_80:
[----:B------:R-:W-:Y:S05]  /*6ac0*/  BSYNC B1 ;  /* 0x0000000000017941 */ /* 0x000fea0003800000 */
.L_x_79:
        /* <DEDUP_REMOVED lines=12> */
.L_x_82:
[----:B------:R-:W-:Y:S05]  /*6b90*/  BSYNC B1 ;  /* 0x0000000000017941 */ /* 0x000fea0003800000 */
.L_x_81:
        /* <DEDUP_REMOVED lines=12> */
.L_x_84:
[----:B------:R-:W-:Y:S05]  /*6c60*/  BSYNC B1 ;  /* 0x0000000000017941 */ /* 0x000fea0003800000 */
.L_x_83:
        /* <DEDUP_REMOVED lines=12> */
.L_x_86:
[----:B------:R-:W-:Y:S05]  /*6d30*/  BSYNC B1 ;  /* 0x0000000000017941 */ /* 0x000fea0003800000 */
.L_x_85:
        /* <DEDUP_REMOVED lines=12> */
.L_x_88:
[----:B------:R-:W-:Y:S05]  /*6e00*/  BSYNC B1 ;  /* 0x0000000000017941 */ /* 0x000fea0003800000 */
.L_x_87:
        /* <DEDUP_REMOVED lines=12> */
.L_x_90:
[----:B------:R-:W-:Y:S05]  /*6ed0*/  BSYNC B1 ;  /* 0x0000000000017941 */ /* 0x000fea0003800000 */
.L_x_89:
        /* <DEDUP_REMOVED lines=12> */
.L_x_92:
[----:B------:R-:W-:Y:S05]  /*6fa0*/  BSYNC B1 ;  /* 0x0000000000017941 */ /* 0x000fea0003800000 */
.L_x_91:
        /* <DEDUP_REMOVED lines=12> */
.L_x_94:
[----:B------:R-:W-:Y:S05]  /*7070*/  BSYNC B1 ;  /* 0x0000000000017941 */ /* 0x000fea0003800000 */
.L_x_93:
        /* <DEDUP_REMOVED lines=12> */
.L_x_96:
[----:B------:R-:W-:Y:S05]  /*7140*/  BSYNC B1 ;  /* 0x0000000000017941 */ /* 0x000fea0003800000 */
.L_x_95:
        /* <DEDUP_REMOVED lines=12> */
.L_x_98:
[----:B------:R-:W-:Y:S05]  /*7210*/  BSYNC B1 ;  /* 0x0000000000017941 */ /* 0x000fea0003800000 */
.L_x_97:
        /* <DEDUP_REMOVED lines=12> */
.L_x_100:
[----:B------:R-:W-:Y:S05]  /*72e0*/  BSYNC B1 ;  /* 0x0000000000017941 */ /* 0x000fea0003800000 */
.L_x_99:
        /* <DEDUP_REMOVED lines=12> */
.L_x_102:
[----:B------:R-:W-:Y:S05]  /*73b0*/  BSYNC B1 ;  /* 0x0000000000017941 */ /* 0x000fea0003800000 */
.L_x_101:
        /* <DEDUP_REMOVED lines=12> */
.L_x_104:
[----:B------:R-:W-:Y:S05]  /*7480*/  BSYNC B1 ;  /* 0x0000000000017941 */ /* 0x000fea0003800000 */
.L_x_103:
        /* <DEDUP_REMOVED lines=12> */
.L_x_106:
[----:B------:R-:W-:Y:S05]  /*7550*/  BSYNC B1 ;  /* 0x0000000000017941 */ /* 0x000fea0003800000 */
.L_x_105:
        /* <DEDUP_REMOVED lines=12> */
.L_x_108:
[----:B------:R-:W-:Y:S05]  /*7620*/  BSYNC B1 ;  /* 0x0000000000017941 */ /* 0x000fea0003800000 */
.L_x_107:
        /* <DEDUP_REMOVED lines=12> */
.L_x_110:
[----:B------:R-:W-:Y:S05]  /*76f0*/  BSYNC B1 ;  /* 0x0000000000017941 */ /* 0x000fea0003800000 */
.L_x_109:
        /* <DEDUP_REMOVED lines=12> */
.L_x_112:
[----:B------:R-:W-:Y:S05]  /*77c0*/  BSYNC B1 ;  /* 0x0000000000017941 */ /* 0x000fea0003800000 */
.L_x_111:
        /* <DEDUP_REMOVED lines=12> */
.L_x_114:
[----:B------:R-:W-:Y:S05]  /*7890*/  BSYNC B1 ;  /* 0x0000000000017941 */ /* 0x000fea0003800000 */
.L_x_113:
        /* <DEDUP_REMOVED lines=12> */
.L_x_116:
[----:B------:R-:W-:Y:S05]  /*7960*/  BSYNC B1 ;  /* 0x0000000000017941 */ /* 0x000fea0003800000 */
.L_x_115:
        /* <DEDUP_REMOVED lines=12> */
.L_x_118:
[----:B------:R-:W-:Y:S05]  /*7a30*/  BSYNC B1 ;  /* 0x0000000000017941 */ /* 0x000fea0003800000 */
.L_x_117:
        /* <DEDUP_REMOVED lines=12> */
.L_x_120:
[----:B------:R-:W-:Y:S05]  /*7b00*/  BSYNC B1 ;  /* 0x0000000000017941 */ /* 0x000fea0003800000 */
.L_x_119:
        /* <DEDUP_REMOVED lines=12> */
.L_x_122:
[----:B------:R-:W-:Y:S05]  /*7bd0*/  BSYNC B1 ;  /* 0x0000000000017941 */ /* 0x000fea0003800000 */
.L_x_121:
        /* <DEDUP_REMOVED lines=12> */
.L_x_124:
[----:B------:R-:W-:Y:S05]  /*7ca0*/  BSYNC B1 ;  /* 0x0000000000017941 */ /* 0x000fea0003800000 */
.L_x_123:
        /* <DEDUP_REMOVED lines=12> */
.L_x_126:
[----:B------:R-:W-:Y:S05]  /*7d70*/  BSYNC B1 ;  /* 0x0000000000017941 */ /* 0x000fea0003800000 */
.L_x_125:
        /* <DEDUP_REMOVED lines=12> */
.L_x_128:
[----:B------:R-:W-:Y:S05]  /*7e40*/  BSYNC B1 ;  /* 0x0000000000017941 */ /* 0x000fea0003800000 */
.L_x_127:
        /* <DEDUP_REMOVED lines=12> */
.L_x_130:
[----:B------:R-:W-:Y:S05]  /*7f10*/  BSYNC B1 ;  /* 0x0000000000017941 */ /* 0x000fea0003800000 */
.L_x_129:
        /* <DEDUP_REMOVED lines=12> */
.L_x_132:
[----:B------:R-:W-:Y:S05]  /*7fe0*/  BSYNC B1 ;  /* 0x0000000000017941 */ /* 0x000fea0003800000 */
.L_x_131:
        /* <DEDUP_REMOVED lines=12> */
.L_x_134:
[----:B------:R-:W-:Y:S05]  /*80b0*/  BSYNC B1 ;  /* 0x0000000000017941 */ /* 0x000fea0003800000 */
.L_x_133:
        /* <DEDUP_REMOVED lines=12> */
.L_x_136:
[----:B------:R-:W-:Y:S05]  /*8180*/  BSYNC B1 ;  /* 0x0000000000017941 */ /* 0x000fea0003800000 */
.L_x_135:
        /* <DEDUP_REMOVED lines=12> */
.L_x_138:
[----:B------:R-:W-:Y:S05]  /*8250*/  BSYNC B1 ;  /* 0x0000000000017941 */ /* 0x000fea0003800000 */
.L_x_137:
        /* <DEDUP_REMOVED lines=12> */
.L_x_140:
[----:B------:R-:W-:Y:S05]  /*8320*/  BSYNC B1 ;  /* 0x0000000000017941 */ /* 0x000fea0003800000 */
.L_x_139:
        /* <DEDUP_REMOVED lines=12> */
.L_x_142:
[----:B------:R-:W-:Y:S05]  /*83f0*/  BSYNC B1 ;  /* 0x0000000000017941 */ /* 0x000fea0003800000 */
.L_x_141:
        /* <DEDUP_REMOVED lines=12> */
.L_x_144:
[----:B------:R-:W-:Y:S05]  /*84c0*/  BSYNC B1 ;  /* 0x0000000000017941 */ /* 0x000fea0003800000 */
.L_x_143:
        /* <DEDUP_REMOVED lines=12> */
.L_x_146:
[----:B------:R-:W-:Y:S05]  /*8590*/  BSYNC B1 ;  /* 0x0000000000017941 */ /* 0x000fea0003800000 */
.L_x_145:
        /* <DEDUP_REMOVED lines=12> */
.L_x_148:
[----:B------:R-:W-:Y:S05]  /*8660*/  BSYNC B1 ;  /* 0x0000000000017941 */ /* 0x000fea0003800000 */
.L_x_147:
        /* <DEDUP_REMOVED lines=12> */
.L_x_150:
[----:B------:R-:W-:Y:S05]  /*8730*/  BSYNC B1 ;  /* 0x0000000000017941 */ /* 0x000fea0003800000 */
.L_x_149:
        /* <DEDUP_REMOVED lines=12> */
.L_x_152:
[----:B------:R-:W-:Y:S05]  /*8800*/  BSYNC B1 ;  /* 0x0000000000017941 */ /* 0x000fea0003800000 */
.L_x_151:
        /* <DEDUP_REMOVED lines=12> */
.L_x_154:
[----:B------:R-:W-:Y:S05]  /*88d0*/  BSYNC B1 ;  /* 0x0000000000017941 */ /* 0x000fea0003800000 */
.L_x_153:
        /* <DEDUP_REMOVED lines=12> */
.L_x_156:
[----:B------:R-:W-:Y:S05]  /*89a0*/  BSYNC B1 ;  /* 0x0000000000017941 */ /* 0x000fea0003800000 */
.L_x_155:
        /* <DEDUP_REMOVED lines=12> */
.L_x_158:
[----:B------:R-:W-:Y:S05]  /*8a70*/  BSYNC B1 ;  /* 0x0000000000017941 */ /* 0x000fea0003800000 */
.L_x_157:
        /* <DEDUP_REMOVED lines=12> */
.L_x_160:
[----:B------:R-:W-:Y:S05]  /*8b40*/  BSYNC B1 ;  /* 0x0000000000017941 */ /* 0x000fea0003800000 */
.L_x_159:
        /* <DEDUP_REMOVED lines=12> */
.L_x_162:
[----:B------:R-:W-:Y:S05]  /*8c10*/  BSYNC B1 ;  /* 0x0000000000017941 */ /* 0x000fea0003800000 */
.L_x_161:
        /* <DEDUP_REMOVED lines=12> */
.L_x_164:
[----:B------:R-:W-:Y:S05]  /*8ce0*/  BSYNC B1 ;  /* 0x0000000000017941 */ /* 0x000fea0003800000 */
.L_x_163:
        /* <DEDUP_REMOVED lines=12> */
.L_x_166:
[----:B------:R-:W-:Y:S05]  /*8db0*/  BSYNC B1 ;  /* 0x0000000000017941 */ /* 0x000fea0003800000 */
.L_x_165:
        /* <DEDUP_REMOVED lines=12> */
.L_x_168:
[----:B------:R-:W-:Y:S05]  /*8e80*/  BSYNC B1 ;  /* 0x0000000000017941 */ /* 0x000fea0003800000 */
.L_x_167:
        /* <DEDUP_REMOVED lines=12> */
.L_x_170:
[----:B------:R-:W-:Y:S05]  /*8f50*/  BSYNC B1 ;  /* 0x0000000000017941 */ /* 0x000fea0003800000 */
.L_x_169:
        /* <DEDUP_REMOVED lines=12> */
.L_x_172:
[----:B------:R-:W-:Y:S05]  /*9020*/  BSYNC B1 ;  /* 0x0000000000017941 */ /* 0x000fea0003800000 */
.L_x_171:
        /* <DEDUP_REMOVED lines=12> */
.L_x_174:
[----:B------:R-:W-:Y:S05]  /*90f0*/  BSYNC B1 ;  /* 0x0000000000017941 */ /* 0x000fea0003800000 */
.L_x_173:
        /* <DEDUP_REMOVED lines=12> */
.L_x_176:
[----:B------:R-:W-:Y:S05]  /*91c0*/  BSYNC B1 ;  /* 0x0000000000017941 */ /* 0x000fea0003800000 */
.L_x_175:
        /* <DEDUP_REMOVED lines=12> */
.L_x_178:
[----:B------:R-:W-:Y:S05]  /*9290*/  BSYNC B1 ;  /* 0x0000000000017941 */ /* 0x000fea0003800000 */
.L_x_177:
        /* <DEDUP_REMOVED lines=12> */
.L_x_180:
[----:B------:R-:W-:Y:S05]  /*9360*/  BSYNC B1 ;  /* 0x0000000000017941 */ /* 0x000fea0003800000 */
.L_x_179:
        /* <DEDUP_REMOVED lines=12> */
.L_x_182:
[----:B------:R-:W-:Y:S05]  /*9430*/  BSYNC B1 ;  /* 0x0000000000017941 */ /* 0x000fea0003800000 */
.L_x_181:
        /* <DEDUP_REMOVED lines=12> */
.L_x_184:
[----:B------:R-:W-:Y:S05]  /*9500*/  BSYNC B1 ;  /* 0x0000000000017941 */ /* 0x000fea0003800000 */
.L_x_183:
        /* <DEDUP_REMOVED lines=12> */
.L_x_186:
[----:B------:R-:W-:Y:S05]  /*95d0*/  BSYNC B1 ;  /* 0x0000000000017941 */ /* 0x000fea0003800000 */
.L_x_185:
        /* <DEDUP_REMOVED lines=12> */
.L_x_188:
[----:B------:R-:W-:Y:S05]  /*96a0*/  BSYNC B1 ;  /* 0x0000000000017941 */ /* 0x000fea0003800000 */
.L_x_187:
[----:B-----5:R-:W-:Y:S01]  /*96b0*/  LOP3.LUT R32, R32, 0xff, RZ, 0xc0, !PT ;  /* 0x000000ff20207812 */ /* 0x020fe200078ec0ff */
[----:B------:R-:W-:Y:S01]  /*96c0*/  BSSY B1, `(.L_x_189) ;  /* 0x000000b000017945 */ /* 0x000fe20003800000 */
[----:B------:R-:W-:Y:S02]  /*96d0*/  ISETP.LT.OR P4, PT, R34, 0x99, !P0 ;  /* 0x000000992200780c */ /* 0x000fe40004781670 */
[----:B------:R-:W-:-:S05]  /*96e0*/  F2FP.F16.E4M3.UNPACK_B R32, R32 ;  /* 0x00000020ff20723e */ /* 0x000fca00020006ff */
[----:B------:R-:W-:-:S05]  /*96f0*/  HADD2.F32 R32, -RZ, R32.H0_H0 ;  /* 0x20000020ff207230 */ /* 0x000fca0000004100 */
[----:B------:R-:W-:-:S04]  /*9700*/  FMUL R32, R32, UR26 ;  /* 0x0000001a20207c20 */ /* 0x000fc80008400000 */
[----:B------:R-:W-:Y:S01]  /*9710*/  FFMA R32, R23, UR25, R32 ;  /* 0x0000001917207c23 */ /* 0x000fe20008000020 */
[----:B------:R-:W-:-:S04]  /*9720*/  PRMT R23, RZ, 0x7610, R23 ;  /* 0x00007610ff177816 */ /* 0x000fc80000000017 */
[----:B0-----:R-:W-:-:S05]  /*9730*/  F2FP.SATFINITE.E4M3.F32.PACK_AB_MERGE_C R33, RZ, R32, RZ ;  /* 0x00000020ff21723e */ /* 0x001fca00048070ff */
[----:B------:R0:W-:Y:S01]  /*9740*/  @!P3 STG.E.U8 desc[UR22][R26.64+0x91], R33 ;  /* 0x000091211a00b986 */ /* 0x0001e2000c101116 */
[----:B------:R-:W-:Y:S05]  /*9750*/  @P4 BRA `(.L_x_190) ;  /* 0x0000000000044947 */ /* 0x000fea0003800000 */
[----:B------:R0:W5:Y:S02]  /*9760*/  LDG.E.U8 R23, desc[UR22][R28.64+0x98] ;  /* 0x000098161c177981 */ /* 0x000164000c1e1100 */
.L_x_190:
[----:B------:R-:W-:Y:S05]  /*9770*/  BSYNC B1 ;  /* 0x0000000000017941 */ /* 0x000fea0003800000 */
.L_x_189:
        /* <DEDUP_REMOVED lines=8> */
[----:B------:R-:W-:-:S05]  /*9800*/  F2FP.SATFINITE.E4M3.F32.PACK_AB_MERGE_C R23, RZ, R23, RZ ;  /* 0x00000017ff17723e */ /* 0x000fca00048070ff */
[----:B------:R0:W-:Y:S01]  /*9810*/  @!P4 STG.E.U8 desc[UR22][R24.64+0x98], R23 ;  /* 0x000098171800c986 */ /* 0x0001e2000c101116 */
[----:B------:R-:W-:Y:S05]  /*9820*/  @P3 BRA `(.L_x_192) ;  /* 0x0000000000043947 */ /* 0x000fea0003800000 */
[----:B------:R0:W5:Y:S02]  /*9830*/  LDG.E.U8 R22, desc[UR22][R28.64+0x99] ;  /* 0x000099161c167981 */ /* 0x000164000c1e1100 */
.L_x_192:
[----:B------:R-:W-:Y:S05]  /*9840*/  BSYNC B1 ;  /* 0x0000000000017941 */ /* 0x000fea0003800000 */
.L_x_191:
        /* <DEDUP_REMOVED lines=12> */
.L_x_194:
[----:B------:R-:W-:Y:S05]  /*9910*/  BSYNC B1 ;  /* 0x0000000000017941 */ /* 0x000fea0003800000 */
.L_x_193:
        /* <DEDUP_REMOVED lines=12> */
.L_x_196:
[----:B------:R-:W-:Y:S05]  /*99e0*/  BSYNC B1 ;  /* 0x0000000000017941 */ /* 0x000fea0003800000 */
.L_x_195:
        /* <DEDUP_REMOVED lines=12> */
.L_x_198:
[----:B------:R-:W-:Y:S05]  /*9ab0*/  BSYNC B1 ;  /* 0x0000000000017941 */ /* 0x000fea0003800000 */
.L_x_197:
        /* <DEDUP_REMOVED lines=12> */
.L_x_200:
[----:B------:R-:W-:Y:S05]  /*9b80*/  BSYNC B1 ;  /* 0x0000000000017941 */ /* 0x000fea0003800000 */
.L_x_199:
        /* <DEDUP_REMOVED lines=12> */
.L_x_202:
[----:B------:R-:W-:Y:S05]  /*9c50*/  BSYNC B1 ;  /* 0x0000000000017941 */ /* 0x000fea0003800000 */
.L_x_201:
        /* <DEDUP_REMOVED lines=12> */
.L_x_204:
[----:B------:R-:W-:Y:S05]  /*9d20*/  BSYNC B1 ;  /* 0x0000000000017941 */ /* 0x000fea0003800000 */
.L_x_203:
        /* <DEDUP_REMOVED lines=12> */
.L_x_206:
[----:B------:R-:W-:Y:S05]  /*9df0*/  BSYNC B1 ;  /* 0x0000000000017941 */ /* 0x000fea0003800000 */
.L_x_205:
        /* <DEDUP_REMOVED lines=12> */
.L_x_208:
[----:B------:R-:W-:Y:S05]  /*9ec0*/  BSYNC B1 ;  /* 0x0000000000017941 */ /* 0x000fea0003800000 */
.L_x_207:
        /* <DEDUP_REMOVED lines=12> */
.L_x_210:
[----:B------:R-:W-:Y:S05]  /*9f90*/  BSYNC B1 ;  /* 0x0000000000017941 */ /* 0x000fea0003800000 */
.L_x_209:
        /* <DEDUP_REMOVED lines=12> */
.L_x_212:
[----:B------:R-:W-:Y:S05]  /*a060*/  BSYNC B1 ;  /* 0x0000000000017941 */ /* 0x000fea0003800000 */
.L_x_211:
        /* <DEDUP_REMOVED lines=12> */
.L_x_214:
[----:B------:R-:W-:Y:S05]  /*a130*/  BSYNC B1 ;  /* 0x0000000000017941 */ /* 0x000fea0003800000 */
.L_x_213:
        /* <DEDUP_REMOVED lines=12> */
.L_x_216:
[----:B------:R-:W-:Y:S05]  /*a200*/  BSYNC B1 ;  /* 0x0000000000017941 */ /* 0x000fea0003800000 */
.L_x_215:
        /* <DEDUP_REMOVED lines=12> */
.L_x_218:
[----:B------:R-:W-:Y:S05]  /*a2d0*/  BSYNC B1 ;  /* 0x0000000000017941 */ /* 0x000fea0003800000 */
.L_x_217:
        /* <DEDUP_REMOVED lines=12> */
.L_x_220:
[----:B------:R-:W-:Y:S05]  /*a3a0*/  BSYNC B1 ;  /* 0x0000000000017941 */ /* 0x000fea0003800000 */
.L_x_219:
        /* <DEDUP_REMOVED lines=12> */
.L_x_222:
[----:B------:R-:W-:Y:S05]  /*a470*/  BSYNC B1 ;  /* 0x0000000000017941 */ /* 0x000fea0003800000 */
.L_x_221:
        /* <DEDUP_REMOVED lines=12> */
.L_x_224:
[----:B------:R-:W-:Y:S05]  /*a540*/  BSYNC B1 ;  /* 0x0000000000017941 */ /* 0x000fea0003800000 */
.L_x_223:
        /* <DEDUP_REMOVED lines=12> */
.L_x_226:
[----:B------:R-:W-:Y:S05]  /*a610*/  BSYNC B1 ;  /* 0x0000000000017941 */ /* 0x000fea0003800000 */
.L_x_225:
        /* <DEDUP_REMOVED lines=12> */
.L_x_228:
[----:B------:R-:W-:Y:S05]  /*a6e0*/  BSYNC B1 ;  /* 0x0000000000017941 */ /* 0x000fea0003800000 */
.L_x_227:
        /* <DEDUP_REMOVED lines=12> */
.L_x_230:
[----:B------:R-:W-:Y:S05]  /*a7b0*/  BSYNC B1 ;  /* 0x0000000000017941 */ /* 0x000fea0003800000 */
.L_x_229:
        /* <DEDUP_REMOVED lines=12> */
.L_x_232:
[----:B------:R-:W-:Y:S05]  /*a880*/  BSYNC B1 ;  /* 0x0000000000017941 */ /* 0x000fea0003800000 */
.L_x_231:
[----:B-----5:R-:W-:Y:S01]  /*a890*/  LOP3.LUT R2, R2, 0xff, RZ, 0xc0, !PT ;  /* 0x000000ff02027812 */ /* 0x020fe200078ec0ff */
[----:B------:R-:W-:Y:S01]  /*a8a0*/  BSSY B1, `(.L_x_233) ;  /* 0x000000b000017945 */ /* 0x000fe20003800000 */
[----:B------:R-:W-:Y:S02]  /*a8b0*/  ISETP.LT.OR P4, PT, R34, 0xc1, !P1 ;  /* 0x000000c12200780c */ /* 0x000fe40004f81670 */
[----:B------:R-:W-:-:S05]  /*a8c0*/  F2FP.F16.E4M3.UNPACK_B R2, R2 ;  /* 0x00000002ff02723e */ /* 0x000fca00020006ff */
[----:B------:R-:W-:-:S05]  /*a8d0*/  HADD2.F32 R2, -RZ, R2.H0_H0 ;  /* 0x20000002ff027230 */ /* 0x000fca0000004100 */
[----:B0-----:R-:W-:-:S04]  /*a8e0*/  FMUL R3, R2, UR26 ;  /* 0x0000001a02037c20 */ /* 0x001fc80008400000 */
[----:B------:R-:W-:Y:S01]  /*a8f0*/  FFMA R3, R0, UR25, R3 ;  /* 0x0000001900037c23 */ /* 0x000fe20008000003 */
[----:B------:R-:W-:-:S04]  /*a900*/  PRMT R0, RZ, 0x7610, R0 ;  /* 0x00007610ff007816 */ /* 0x000fc80000000000 */
[----:B------:R-:W-:-:S05]  /*a910*/  F2FP.SATFINITE.E4M3.F32.PACK_AB_MERGE_C R3, RZ, R3, RZ ;  /* 0x00000003ff03723e */ /* 0x000fca00048070ff */
[----:B------:R0:W-:Y:S01]  /*a920*/  @!P3 STG.E.U8 desc[UR22][R24.64+0xc1], R3 ;  /* 0x0000c1031800b986 */ /* 0x0001e2000c101116 */
[----:B------:R-:W-:Y:S05]  /*a930*/  @P4 BRA `(.L_x_234) ;  /* 0x0000000000044947 */ /* 0x000fea0003800000 */
[----:B------:R0:W5:Y:S02]  /*a940*/  LDG.E.U8 R0, desc[UR22][R30.64+0xc0] ;  /* 0x0000c0161e007981 */ /* 0x000164000c1e1100 */
.L_x_234:
[----:B------:R-:W-:Y:S05]  /*a950*/  BSYNC B1 ;  /* 0x0000000000017941 */ /* 0x000fea0003800000 */
.L_x_233:
[----:B------:R-:W2:Y:S01]  /*a960*/  LDL.LU R2, [R1] ;  /* 0x0000000001027983 */ /* 0x000ea20000300800 */
[----:B-----5:R-:W-:Y:S01]  /*a970*/  LOP3.LUT R0, R0, 0xff, RZ, 0xc0, !PT ;  /* 0x000000ff00007812 */ /* 0x020fe200078ec0ff */
[----:B------:R-:W-:Y:S01]  /*a980*/  BSSY B1, `(.L_x_235) ;  /* 0x000000b000017945 */ /* 0x000fe20003800000 */
[----:B------:R-:W-:Y:S02]  /*a990*/  ISETP.LT.OR P3, PT, R34, 0xc2, !P1 ;  /* 0x000000c22200780c */ /* 0x000fe40004f61670 */
[----:B------:R-:W-:-:S05]  /*a9a0*/  F2FP.F16.E4M3.UNPACK_B R0, R0 ;  /* 0x00000000ff00723e */ /* 0x000fca00020006ff */
[----:B------:R-:W-:-:S05]  /*a9b0*/  HADD2.F32 R0, -RZ, R0.H0_H0 ;  /* 0x20000000ff007230 */ /* 0x000fca0000004100 */
[----:B------:R-:W-:-:S04]  /*a9c0*/  FMUL R0, R0, UR26 ;  /* 0x0000001a00007c20 */ /* 0x000fc80008400000 */
[----:B--2---:R-:W-:-:S05]  /*a9d0*/  FFMA R0, R2, UR25, R0 ;  /* 0x0000001902007c23 */ /* 0x004fca0008000000 */
[----:B0-----:R-:W-:Y:S02]  /*a9e0*/  F2FP.SATFINITE.E4M3.F32.PACK_AB_MERGE_C R3, RZ, R0, RZ ;  /* 0x00000000ff03723e */ /* 0x001fe400048070ff */
[----:B------:R-:W-:-:S03]  /*a9f0*/  PRMT R0, RZ, 0x7610, R0 ;  /* 0x00007610ff007816 */ /* 0x000fc60000000000 */
[----:B------:R0:W-:Y:S01]  /*aa00*/  @!P4 STG.E.U8 desc[UR22][R26.64+0xc0], R3 ;  /* 0x0000c0031a00c986 */ /* 0x0001e2000c101116 */
[----:B------:R-:W-:Y:S05]  /*aa10*/  @P3 BRA `(.L_x_236) ;  /* 0x0000000000043947 */ /* 0x000fea0003800000 */
[----:B------:R2:W5:Y:S02]  /*aa20*/  LDG.E.U8 R0, desc[UR22][R30.64+0xc1] ;  /* 0x0000c1161e007981 */ /* 0x000564000c1e1100 */
.L_x_236:
[----:B------:R-:W-:Y:S05]  /*aa30*/  BSYNC B1 ;  /* 0x0000000000017941 */ /* 0x000fea0003800000 */
.L_x_235:
[----:B------:R-:W3:Y:S01]  /*aa40*/  LDL.LU R2, [R1+0x4] ;  /* 0x0000040001027983 */ /* 0x000ee20000300800 */
[----:B-----5:R-:W-:Y:S01]  /*aa50*/  LOP3.LUT R0, R0, 0xff, RZ, 0xc0, !PT ;  /* 0x000000ff00007812 */ /* 0x020fe200078ec0ff */
[----:B------:R-:W-:Y:S01]  /*aa60*/  BSSY B1, `(.L_x_237) ;  /* 0x000000b000017945 */ /* 0x000fe20003800000 */
[----:B------:R-:W-:Y:S02]  /*aa70*/  ISETP.LT.OR P4, PT, R34, 0xc9, !P0 ;  /* 0x000000c92200780c */ /* 0x000fe40004781670 */
[----:B------:R-:W-:-:S05]  /*aa80*/  F2FP.F16.E4M3.UNPACK_B R0, R0 ;  /* 0x00000000ff00723e */ /* 0x000fca00020006ff */
[----:B------:R-:W-:-:S05]  /*aa90*/  HADD2.F32 R0, -RZ, R0.H0_H0 ;  /* 0x20000000ff007230 */ /* 0x000fca0000004100 */
[----:B------:R-:W-:-:S04]  /*aaa0*/  FMUL R0, R0, UR26 ;  /* 0x0000001a00007c20 */ /* 0x000fc80008400000 */
[----:B---3--:R-:W-:-:S05]  /*aab0*/  FFMA R0, R2, UR25, R0 ;  /* 0x0000001902007c23 */ /* 0x008fca0008000000 */
[----:B0-----:R-:W-:Y:S02]  /*aac0*/  F2FP.SATFINITE.E4M3.F32.PACK_AB_MERGE_C R3, RZ, R0, RZ ;  /* 0x00000000ff03723e */ /* 0x001fe400048070ff */
[----:B------:R-:W-:-:S03]  /*aad0*/  PRMT R0, RZ, 0x7610, R0 ;  /* 0x00007610ff007816 */ /* 0x000fc60000000000 */
[----:B------:R0:W-:Y:S01]  /*aae0*/  @!P3 STG.E.U8 desc[UR22][R26.64+0xc1], R3 ;  /* 0x0000c1031a00b986 */ /* 0x0001e2000c101116 */
[----:B------:R-:W-:Y:S05]  /*aaf0*/  @P4 BRA `(.L_x_238) ;  /* 0x0000000000044947 */ /* 0x000fea0003800000 */
[----:B------:R3:W5:Y:S02]  /*ab00*/  LDG.E.U8 R0, desc[UR22][R28.64+0xc8] ;  /* 0x0000c8161c007981 */ /* 0x000764000c1e1100 */
.L_x_238:
[----:B------:R-:W-:Y:S05]  /*ab10*/  BSYNC B1 ;  /* 0x0000000000017941 */ /* 0x000fea0003800000 */
.L_x_237:
[----:B------:R-:W2:Y:S01]  /*ab20*/  LDL.LU R2, [R1+0x8] ;  /* 0x0000080001027983 */ /* 0x000ea20000300800 */
        /* <DEDUP_REMOVED lines=12> */
.L_x_240:
[----:B------:R-:W-:Y:S05]  /*abf0*/  BSYNC B1 ;  /* 0x0000000000017941 */ /* 0x000fea0003800000 */
.L_x_239:
        /* <DEDUP_REMOVED lines=13> */
.L_x_242:
[----:B------:R-:W-:Y:S05]  /*acd0*/  BSYNC B1 ;  /* 0x0000000000017941 */ /* 0x000fea0003800000 */
.L_x_241:
        /* <DEDUP_REMOVED lines=13> */
.L_x_244:
[----:B------:R-:W-:Y:S05]  /*adb0*/  BSYNC B1 ;  /* 0x0000000000017941 */ /* 0x000fea0003800000 */
.L_x_243:
        /* <DEDUP_REMOVED lines=13> */
.L_x_246:
[----:B------:R-:W-:Y:S05]  /*ae90*/  BSYNC B1 ;  /* 0x0000000000017941 */ /* 0x000fea0003800000 */
.L_x_245:
        /* <DEDUP_REMOVED lines=13> */
.L_x_248:
[----:B------:R-:W-:Y:S05]  /*af70*/  BSYNC B1 ;  /* 0x0000000000017941 */ /* 0x000fea0003800000 */
.L_x_247:
        /* <DEDUP_REMOVED lines=13> */
.L_x_250:
[----:B------:R-:W-:Y:S05]  /*b050*/  BSYNC B1 ;  /* 0x0000000000017941 */ /* 0x000fea0003800000 */
.L_x_249:
        /* <DEDUP_REMOVED lines=13> */
.L_x_252:
[----:B------:R-:W-:Y:S05]  /*b130*/  BSYNC B1 ;  /* 0x0000000000017941 */ /* 0x000fea0003800000 */
.L_x_251:
        /* <DEDUP_REMOVED lines=13> */
.L_x_254:
[----:B------:R-:W-:Y:S05]  /*b210*/  BSYNC B1 ;  /* 0x0000000000017941 */ /* 0x000fea0003800000 */
.L_x_253:
        /* <DEDUP_REMOVED lines=13> */
.L_x_256:
[----:B------:R-:W-:Y:S05]  /*b2f0*/  BSYNC B1 ;  /* 0x0000000000017941 */ /* 0x000fea0003800000 */
.L_x_255:
        /* <DEDUP_REMOVED lines=13> */
.L_x_258:
[----:B------:R-:W-:Y:S05]  /*b3d0*/  BSYNC B1 ;  /* 0x0000000000017941 */ /* 0x000fea0003800000 */
.L_x_257:
        /* <DEDUP_REMOVED lines=13> */
.L_x_260:
[----:B------:R-:W-:Y:S05]  /*b4b0*/  BSYNC B1 ;  /* 0x0000000000017941 */ /* 0x000fea0003800000 */
.L_x_259:
        /* <DEDUP_REMOVED lines=13> */
.L_x_262:
[----:B------:R-:W-:Y:S05]  /*b590*/  BSYNC B1 ;  /* 0x0000000000017941 */ /* 0x000fea0003800000 */
.L_x_261:
        /* <DEDUP_REMOVED lines=13> */
.L_x_264:
[----:B------:R-:W-:Y:S05]  /*b670*/  BSYNC B1 ;  /* 0x0000000000017941 */ /* 0x000fea0003800000 */
.L_x_263:
        /* <DEDUP_REMOVED lines=13> */
.L_x_266:
[----:B------:R-:W-:Y:S05]  /*b750*/  BSYNC B1 ;  /* 0x0000000000017941 */ /* 0x000fea0003800000 */
.L_x_265:
        /* <DEDUP_REMOVED lines=13> */
.L_x_268:
[----:B------:R-:W-:Y:S05]  /*b830*/  BSYNC B1 ;  /* 0x0000000000017941 */ /* 0x000fea0003800000 */
.L_x_267:
        /* <DEDUP_REMOVED lines=13> */
.L_x_270:
[----:B------:R-:W-:Y:S05]  /*b910*/  BSYNC B1 ;  /* 0x0000000000017941 */ /* 0x000fea0003800000 */
.L_x_269:
        /* <DEDUP_REMOVED lines=13> */
.L_x_272:
[----:B------:R-:W-:Y:S05]  /*b9f0*/  BSYNC B1 ;  /* 0x0000000000017941 */ /* 0x000fea0003800000 */
.L_x_271:
        /* <DEDUP_REMOVED lines=13> */
.L_x_274:
[----:B------:R-:W-:Y:S05]  /*bad0*/  BSYNC B1 ;  /* 0x0000000000017941 */ /* 0x000fea0003800000 */
.L_x_273:
        /* <DEDUP_REMOVED lines=13> */
.L_x_276:
[----:B------:R-:W-:Y:S05]  /*bbb0*/  BSYNC B1 ;  /* 0x0000000000017941 */ /* 0x000fea0003800000 */
.L_x_275:
        /* <DEDUP_REMOVED lines=13> */
.L_x_278:
[----:B------:R-:W-:Y:S05]  /*bc90*/  BSYNC B1 ;  /* 0x0000000000017941 */ /* 0x000fea0003800000 */
.L_x_277:
        /* <DEDUP_REMOVED lines=13> */
.L_x_280:
[----:B------:R-:W-:Y:S05]  /*bd70*/  BSYNC B1 ;  /* 0x0000000000017941 */ /* 0x000fea0003800000 */
.L_x_279:
        /* <DEDUP_REMOVED lines=13> */
.L_x_282:
[----:B------:R-:W-:Y:S05]  /*be50*/  BSYNC B1 ;  /* 0x0000000000017941 */ /* 0x000fea0003800000 */
.L_x_281:
        /* <DEDUP_REMOVED lines=13> */
.L_x_284:
[----:B------:R-:W-:Y:S05]  /*bf30*/  BSYNC B1 ;  /* 0x0000000000017941 */ /* 0x000fea0003800000 */
.L_x_283:
        /* <DEDUP_REMOVED lines=13> */
.L_x_286:
[----:B------:R-:W-:Y:S05]  /*c010*/  BSYNC B1 ;  /* 0x0000000000017941 */ /* 0x000fea0003800000 */
.L_x_285:
        /* <DEDUP_REMOVED lines=13> */
.L_x_288:
[----:B------:R-:W-:Y:S05]  /*c0f0*/  BSYNC B1 ;  /* 0x0000000000017941 */ /* 0x000fea0003800000 */
.L_x_287:
        /* <DEDUP_REMOVED lines=13> */
.L_x_290:
[----:B------:R-:W-:Y:S05]  /*c1d0*/  BSYNC B1 ;  /* 0x0000000000017941 */ /* 0x000fea0003800000 */
.L_x_289:
        /* <DEDUP_REMOVED lines=13> */
.L_x_292:
[----:B------:R-:W-:Y:S05]  /*c2b0*/  BSYNC B1 ;  /* 0x0000000000017941 */ /* 0x000fea0003800000 */
.L_x_291:
[----:B------:R-:W-:Y:S05]  /*c2c0*/  @P1 BRA `(.L_x_293) ;  /* 0x0000002000a41947 */ /* 0x000fea0003800000 */
[----:B------:R-:W2:Y:S01]  /*c2d0*/  LDL.LU R2, [R1+0x74] ;  /* 0x0000740001027983 */ /* 0x000ea20000300800 */
[----:B-----5:R-:W-:-:S04]  /*c2e0*/  LOP3.LUT R0, R0, 0xff, RZ, 0xc0, !PT ;  /* 0x000000ff00007812 */ /* 0x020fc800078ec0ff */
[----:B------:R-:W-:-:S05]  /*c2f0*/  F2FP.F16.E4M3.UNPACK_B R0, R0 ;  /* 0x00000000ff00723e */ /* 0x000fca00020006ff */
[----:B------:R-:W-:-:S05]  /*c300*/  HADD2.F32 R0, -RZ, R0.H0_H0 ;  /* 0x20000000ff007230 */ /* 0x000fca0000004100 */
[----:B------:R-:W-:-:S04]  /*c310*/  FMUL R0, R0, UR26 ;  /* 0x0000001a00007c20 */ /* 0x000fc80008400000 */
[----:B--2---:R-:W-:-:S05]  /*c320*/  FFMA R0, R2, UR25, R0 ;  /* 0x0000001902007c23 */ /* 0x004fca0008000000 */
[----:B0-----:R-:W-:-:S05]  /*c330*/  F2FP.SATFINITE.E4M3.F32.PACK_AB_MERGE_C R3, RZ, R0, RZ ;  /* 0x00000000ff03723e */ /* 0x001fca00048070ff */
[----:B------:R0:W-:Y:S01]  /*c340*/  STG.E.U8 desc[UR22][R26.64+0xf9], R3 ;  /* 0x0000f9031a007986 */ /* 0x0001e2000c101116 */
[----:B------:R-:W-:Y:S05]  /*c350*/  BRA `(.L_x_293) ;  /* 0x0000002000807947 */ /* 0x000fea0003800000 */
.L_x_36:
[C---:B------:R-:W-:Y:S01]  /*c360*/  ISETP.GE.AND P1, PT, R39.reuse, 0x1, PT ;  /* 0x000000012700780c */ /* 0x040fe20003f26270 */
[----:B------:R-:W-:Y:S01]  /*c370*/  FMUL R226, R226, UR25 ;  /* 0x00000019e2e27c20 */ /* 0x000fe20008400000 */
[----:B------:R-:W2:Y:S01]  /*c380*/  LDL.LU R227, [R1+0x10] ;  /* 0x0000100001e37983 */ /* 0x000ea20000300800 */
[----:B------:R-:W-:Y:S01]  /*c390*/  ISETP.GE.AND P0, PT, R39, 0x9, PT ;  /* 0x000000092700780c */ /* 0x000fe20003f06270 */
[----:B------:R-:W-:Y:S01]  /*c3a0*/  FMUL R225, R225, UR25 ;  /* 0x00000019e1e17c20 */ /* 0x000fe20008400000 */
[C---:B------:R-:W-:Y:S02]  /*c3b0*/  ISETP.LT.OR P4, PT, R34.reuse, 0x1, !P1 ;  /* 0x000000012200780c */ /* 0x040fe40004f81670 */
[C---:B------:R-:W-:Y:S02]  /*c3c0*/  ISETP.LT.OR P5, PT, R34.reuse, 0x2, !P1 ;  /* 0x000000022200780c */ /* 0x040fe40004fa1670 */
[----:B------:R-:W-:Y:S02]  /*c3d0*/  F2FP.SATFINITE.E4M3.F32.PACK_AB_MERGE_C R29, RZ, R226, RZ ;  /* 0x000000e2ff1d723e */ /* 0x000fe400048070ff */
[----:B------:R-:W-:Y:S01]  /*c3e0*/  ISETP.LT.OR P3, PT, R34, 0x1, !P0 ;  /* 0x000000012200780c */ /* 0x000fe20004761670 */
[----:B------:R-:W-:Y:S01]  /*c3f0*/  FMUL R224, R224, UR25 ;  /* 0x00000019e0e07c20 */ /* 0x000fe20008400000 */
[----:B------:R-:W-:Y:S01]  /*c400*/  ISETP.LT.OR P6, PT, R34, 0xa, !P1 ;  /* 0x0000000a2200780c */ /* 0x000fe20004fc1670 */
[----:B------:R-:W-:Y:S01]  /*c410*/  FMUL R223, R223, UR25 ;  /* 0x00000019dfdf7c20 */ /* 0x000fe20008400000 */
[----:B------:R-:W-:Y:S01]  /*c420*/  F2FP.SATFINITE.E4M3.F32.PACK_AB_MERGE_C R225, RZ, R225, RZ ;  /* 0x000000e1ffe1723e */ /* 0x000fe200048070ff */
[----:B------:R-:W-:Y:S01]  /*c430*/  FMUL R221, R221, UR25 ;  /* 0x00000019dddd7c20 */ /* 0x000fe20008400000 */
[----:B------:R-:W-:Y:S01]  /*c440*/  FMUL R222, R222, UR25 ;  /* 0x00000019dede7c20 */ /* 0x000fe20008400000 */
[----:B------:R0:W-:Y:S01]  /*c450*/  @!P4 STG.E.U8 desc[UR22][R24.64], R29 ;  /* 0x0000001d1800c986 */ /* 0x0001e2000c101116 */
[----:B------:R-:W-:-:S02]  /*c460*/  ISETP.LT.OR P4, PT, R34, 0x2, !P0 ;  /* 0x000000022200780c */ /* 0x000fc40004781670 */
[----:B------:R-:W-:Y:S01]  /*c470*/  F2FP.SATFINITE.E4M3.F32.PACK_AB_MERGE_C R31, RZ, R224, RZ ;  /* 0x000000e0ff1f723e */ /* 0x000fe200048070ff */
[----:B------:R3:W-:Y:S01]  /*c480*/  @!P5 STG.E.U8 desc[UR22][R24.64+0x1], R225 ;  /* 0x000001e11800d986 */ /* 0x0007e2000c101116 */
[----:B------:R-:W-:Y:S02]  /*c490*/  ISETP.LT.OR P5, PT, R34, 0x9, !P1 ;  /* 0x000000092200780c */ /* 0x000fe40004fa1670 */
[----:B------:R-:W-:Y:S01]  /*c4a0*/  F2FP.SATFINITE.E4M3.F32.PACK_AB_MERGE_C R223, RZ, R223, RZ ;  /* 0x000000dfffdf723e */ /* 0x000fe200048070ff */
[----:B------:R-:W-:Y:S01]  /*c4b0*/  FMUL R220, R220, UR25 ;  /* 0x00000019dcdc7c20 */ /* 0x000fe20008400000 */
[----:B------:R-:W-:Y:S01]  /*c4c0*/  F2FP.SATFINITE.E4M3.F32.PACK_AB_MERGE_C R221, RZ, R221, RZ ;  /* 0x000000ddffdd723e */ /* 0x000fe200048070ff */
[----:B------:R-:W-:Y:S01]  /*c4d0*/  @!P3 STG.E.U8 desc[UR22][R26.64], R31 ;  /* 0x0000001f1a00b986 */ /* 0x000fe2000c101116 */
[----:B------:R-:W-:-:S03]  /*c4e0*/  ISETP.LT.OR P3, PT, R34, 0x9, !P0 ;  /* 0x000000092200780c */ /* 0x000fc60004761670 */
[----:B------:R-:W-:Y:S01]  /*c4f0*/  @!P4 STG.E.U8 desc[UR22][R26.64+0x1], R223 ;  /* 0x000001df1a00c986 */ /* 0x000fe2000c101116 */
[----:B------:R-:W-:-:S03]  /*c500*/  ISETP.LT.OR P4, PT, R34, 0xa, !P0 ;  /* 0x0000000a2200780c */ /* 0x000fc60004781670 */
[----:B------:R-:W-:Y:S01]  /*c510*/  @!P6 STG.E.U8 desc[UR22][R24.64+0x9], R221 ;  /* 0x000009dd1800e986 */ /* 0x000fe2000c101116 */
[C---:B------:R-:W-:Y:S01]  /*c520*/  ISETP.LT.OR P6, PT, R34.reuse, 0x12, !P1 ;  /* 0x000000122200780c */ /* 0x040fe20004fc1670 */
[----:B------:R-:W-:Y:S01]  /*c530*/  FMUL R219, R219, UR25 ;  /* 0x00000019dbdb7c20 */ /* 0x000fe20008400000 */
[----:B0-----:R-:W-:Y:S01]  /*c540*/  F2FP.SATFINITE.E4M3.F32.PACK_AB_MERGE_C R29, RZ, R222, RZ ;  /* 0x000000deff1d723e */ /* 0x001fe200048070ff */
[----:B------:R-:W-:Y:S01]  /*c550*/  FMUL R217, R217, UR25 ;  /* 0x00000019d9d97c20 */ /* 0x000fe20008400000 */
[----:B------:R-:W4:Y:S01]  /*c560*/  LDL.LU R226, [R1+0xc] ;  /* 0x00000c0001e27983 */ /* 0x000f220000300800 */
[----:B------:R-:W-:Y:S02]  /*c570*/  F2FP.SATFINITE.E4M3.F32.PACK_AB_MERGE_C R33, RZ, R220, RZ ;  /* 0x000000dcff21723e */ /* 0x000fe400048070ff */
[----:B------:R-:W-:Y:S01]  /*c580*/  F2FP.SATFINITE.E4M3.F32.PACK_AB_MERGE_C R219, RZ, R219, RZ ;  /* 0x000000dbffdb723e */ /* 0x000fe200048070ff */
[----:B------:R0:W-:Y:S01]  /*c590*/  @!P5 STG.E.U8 desc[UR22][R24.64+0x8], R29 ;  /* 0x0000081d1800d986 */ /* 0x0001e2000c101116 */
[----:B------:R-:W-:-:S02]  /*c5a0*/  ISETP.LT.OR P5, PT, R34, 0x11, !P1 ;  /* 0x000000112200780c */ /* 0x000fc40004fa1670 */
[----:B------:R-:W-:Y:S01]  /*c5b0*/  F2FP.SATFINITE.E4M3.F32.PACK_AB_MERGE_C R217, RZ, R217, RZ ;  /* 0x000000d9ffd9723e */ /* 0x000fe200048070ff */
[----:B---3--:R-:W3:Y:S01]  /*c5c0*/  LDL.LU R225, [R1+0x8] ;  /* 0x0000080001e17983 */ /* 0x008ee20000300800 */
[----:B------:R-:W-:-:S03]  /*c5d0*/  FMUL R218, R218, UR25 ;  /* 0x00000019dada7c20 */ /* 0x000fc60008400000 */
[----:B------:R-:W4:Y:S04]  /*c5e0*/  LDL.LU R224, [R1+0x4] ;  /* 0x0000040001e07983 */ /* 0x000f280000300800 */
[----:B------:R-:W3:Y:S01]  /*c5f0*/  LDL.LU R222, [R1] ;  /* 0x0000000001de7983 */ /* 0x000ee20000300800 */
[----:B0-----:R-:W-:Y:S01]  /*c600*/  F2FP.SATFINITE.E4M3.F32.PACK_AB_MERGE_C R29, RZ, R218, RZ ;  /* 0x000000daff1d723e */ /* 0x001fe200048070ff */
[----:B------:R-:W-:Y:S01]  /*c610*/  FMUL R216, R216, UR25 ;  /* 0x00000019d8d87c20 */ /* 0x000fe20008400000 */
[----:B------:R-:W-:Y:S01]  /*c620*/  FMUL R215, R215, UR25 ;  /* 0x00000019d7d77c20 */ /* 0x000fe20008400000 */
[----:B------:R0:W-:Y:S01]  /*c630*/  @!P3 STG.E.U8 desc[UR22][R26.64+0x8], R33 ;  /* 0x000008211a00b986 */ /* 0x0001e2000c101116 */
[C---:B------:R-:W-:Y:S01]  /*c640*/  ISETP.LT.OR P3, PT, R34.reuse, 0x11, !P0 ;  /* 0x000000112200780c */ /* 0x040fe20004761670 */
[----:B------:R-:W-:Y:S01]  /*c650*/  FMUL R213, R213, UR25 ;  /* 0x00000019d5d57c20 */ /* 0x000fe20008400000 */
[----:B------:R-:W-:Y:S01]  /*c660*/  F2FP.SATFINITE.E4M3.F32.PACK_AB_MERGE_C R31, RZ, R216, RZ ;  /* 0x000000d8ff1f723e */ /* 0x000fe200048070ff */
[----:B------:R-:W-:Y:S01]  /*c670*/  @!P4 STG.E.U8 desc[UR22][R26.64+0x9], R219 ;  /* 0x000009db1a00c986 */ /* 0x000fe2000c101116 */
[----:B------:R-:W-:Y:S01]  /*c680*/  ISETP.LT.OR P4, PT, R34, 0x12, !P0 ;  /* 0x000000122200780c */ /* 0x000fe20004781670 */
[----:B------:R-:W-:Y:S01]  /*c690*/  FMUL R214, R214, UR25 ;  /* 0x00000019d6d67c20 */ /* 0x000fe20008400000 */
[----:B------:R-:W-:Y:S01]  /*c6a0*/  F2FP.SATFINITE.E4M3.F32.PACK_AB_MERGE_C R215, RZ, R215, RZ ;  /* 0x000000d7ffd7723e */ /* 0x000fe200048070ff */
[----:B------:R-:W-:Y:S01]  /*c6b0*/  @!P6 STG.E.U8 desc[UR22][R24.64+0x11], R217 ;  /* 0x000011d91800e986 */ /* 0x000fe2000c101116 */
[----:B------:R-:W-:Y:S01]  /*c6c0*/  ISETP.LT.OR P6, PT, R34, 0x1a, !P1 ;  /* 0x0000001a2200780c */ /* 0x000fe20004fc1670 */
[----:B------:R-:W-:Y:S01]  /*c6d0*/  FMUL R212, R212, UR25 ;  /* 0x00000019d4d47c20 */ /* 0x000fe20008400000 */
[----:B------:R-:W-:Y:S01]  /*c6e0*/  F2FP.SATFINITE.E4M3.F32.PACK_AB_MERGE_C R213, RZ, R213, RZ ;  /* 0x000000d5ffd5723e */ /* 0x000fe200048070ff */
[----:B------:R1:W-:Y:S01]  /*c6f0*/  @!P5 STG.E.U8 desc[UR22][R24.64+0x10], R29 ;  /* 0x0000101d1800d986 */ /* 0x0003e2000c101116 */
[C---:B------:R-:W-:Y:S01]  /*c700*/  ISETP.LT.OR P5, PT, R34.reuse, 0x19, !P1 ;  /* 0x000000192200780c */ /* 0x040fe20004fa1670 */
[----:B------:R-:W-:Y:S01]  /*c710*/  FMUL R211, R211, UR25 ;  /* 0x00000019d3d37c20 */ /* 0x000fe20008400000 */
[----:B------:R-:W-:Y:S01]  /*c720*/  FMUL R209, R209, UR25 ;  /* 0x00000019d1d17c20 */ /* 0x000fe20008400000 */
[----:B------:R1:W-:Y:S01]  /*c730*/  @!P3 STG.E.U8 desc[UR22][R26.64+0x10], R31 ;  /* 0x0000101f1a00b986 */ /* 0x0003e2000c101116 */
[----:B------:R-:W-:Y:S01]  /*c740*/  ISETP.LT.OR P3, PT, R34, 0x19, !P0 ;  /* 0x000000192200780c */ /* 0x000fe20004761670 */
[----:B------:R-:W-:Y:S01]  /*c750*/  FMUL R210, R210, UR25 ;  /* 0x00000019d2d27c20 */ /* 0x000fe20008400000 */
[----:B0-----:R-:W-:Y:S01]  /*c760*/  F2FP.SATFINITE.E4M3.F32.PACK_AB_MERGE_C R33, RZ, R212, RZ ;  /* 0x000000d4ff21723e */ /* 0x001fe200048070ff */
[----:B------:R-:W-:Y:S01]  /*c770*/  @!P4 STG.E.U8 desc[UR22][R26.64+0x11], R215 ;  /* 0x000011d71a00c986 */ /* 0x000fe2000c101116 */
[----:B------:R-:W-:Y:S01]  /*c780*/  ISETP.LT.OR P4, PT, R34, 0x1a, !P0 ;  /* 0x0000001a2200780c */ /* 0x000fe20004781670 */
[----:B------:R-:W-:Y:S01]  /*c790*/  FMUL R208, R208, UR25 ;  /* 0x00000019d0d07c20 */ /* 0x000fe20008400000 */
[----:B------:R-:W-:Y:S01]  /*c7a0*/  F2FP.SATFINITE.E4M3.F32.PACK_AB_MERGE_C R211, RZ, R211, RZ ;  /* 0x000000d3ffd3723e */ /* 0x000fe200048070ff */
[----:B------:R-:W-:Y:S01]  /*c7b0*/  @!P6 STG.E.U8 desc[UR22][R24.64+0x19], R213 ;  /* 0x000019d51800e986 */ /* 0x000fe2000c101116 */
[----:B------:R-:W-:Y:S01]  /*c7c0*/  ISETP.LT.OR P6, PT, R34, 0x22, !P1 ;  /* 0x000000222200780c */ /* 0x000fe20004fc1670 */
[----:B------:R-:W-:Y:S01]  /*c7d0*/  FMUL R207, R207, UR25 ;  /* 0x00000019cfcf7c20 */ /* 0x000fe20008400000 */
[----:B-1----:R-:W-:Y:S01]  /*c7e0*/  F2FP.SATFINITE.E4M3.F32.PACK_AB_MERGE_C R29, RZ, R214, RZ ;  /* 0x000000d6ff1d723e */ /* 0x002fe200048070ff */
[----:B------:R-:W-:Y:S01]  /*c7f0*/  FMUL R205, R205, UR25 ;  /* 0x00000019cdcd7c20 */ /* 0x000fe20008400000 */
[----:B------:R-:W-:Y:S01]  /*c800*/  F2FP.SATFINITE.E4M3.F32.PACK_AB_MERGE_C R209, RZ, R209, RZ ;  /* 0x000000d1ffd1723e */ /* 0x000fe200048070ff */
[----:B------:R-:W-:Y:S01]  /*c810*/  FMUL R206, R206, UR25 ;  /* 0x00000019cece7c20 */ /* 0x000fe20008400000 */
[----:B------:R-:W-:Y:S01]  /*c820*/  F2FP.SATFINITE.E4M3.F32.PACK_AB_MERGE_C R31, RZ, R208, RZ ;  /* 0x000000d0ff1f723e */ /* 0x000fe200048070ff */
[----:B------:R0:W-:Y:S01]  /*c830*/  @!P5 STG.E.U8 desc[UR22][R24.64+0x18], R29 ;  /* 0x0000181d1800d986 */ /* 0x0001e2000c101116 */
[----:B------:R-:W-:Y:S01]  /*c840*/  ISETP.LT.OR P5, PT, R34, 0x21, !P1 ;  /* 0x000000212200780c */ /* 0x000fe20004fa1670 */
[----:B------:R-:W-:Y:S01]  /*c850*/  FMUL R204, R204, UR25 ;  /* 0x00000019cccc7c20 */ /* 0x000fe20008400000 */
[----:B------:R-:W-:Y:S01]  /*c860*/  F2FP.SATFINITE.E4M3.F32.PACK_AB_MERGE_C R207, RZ, R207, RZ ;  /* 0x000000cfffcf723e */ /* 0x000fe200048070ff */
[----:B------:R1:W-:Y:S01]  /*c870*/  @!P3 STG.E.U8 desc[UR22][R26.64+0x18], R33 ;  /* 0x000018211a00b986 */ /* 0x0003e2000c101116 */
[C---:B------:R-:W-:Y:S01]  /*c880*/  ISETP.LT.OR P3, PT, R34.reuse, 0x21, !P0 ;  /* 0x000000212200780c */ /* 0x040fe20004761670 */
[----:B------:R-:W-:Y:S01]  /*c890*/  FMUL R203, R203, UR25 ;  /* 0x00000019cbcb7c20 */ /* 0x000fe20008400000 */
[----:B------:R-:W-:Y:S01]  /*c8a0*/  F2FP.SATFINITE.E4M3.F32.PACK_AB_MERGE_C R205, RZ, R205, RZ ;  /* 0x000000cdffcd723e */ /* 0x000fe200048070ff */
[----:B------:R-:W-:Y:S01]  /*c8b0*/  @!P4 STG.E.U8 desc[UR22][R26.64+0x19], R211 ;  /* 0x000019d31a00c986 */ /* 0x000fe2000c101116 */
[C---:B------:R-:W-:Y:S01]  /*c8c0*/  ISETP.LT.OR P4, PT, R34.reuse, 0x22, !P0 ;  /* 0x000000222200780c */ /* 0x040fe20004781670 */
[----:B------:R-:W-:Y:S01]  /*c8d0*/  FMUL R201, R201, UR25 ;  /* 0x00000019c9c97c20 */ /* 0x000fe20008400000 */
[----:B------:R-:W-:Y:S01]  /*c8e0*/  F2FP.SATFINITE.E4M3.F32.PACK_AB_MERGE_C R203, RZ, R203, RZ ;  /* 0x000000cbffcb723e */ /* 0x000fe200048070ff */
[----:B------:R-:W-:Y:S01]  /*c8f0*/  @!P6 STG.E.U8 desc[UR22][R24.64+0x21], R209 ;  /* 0x000021d11800e986 */ /* 0x000fe2000c101116 */
[----:B------:R-:W-:Y:S01]  /*c900*/  ISETP.LT.OR P6, PT, R34, 0x2a, !P1 ;  /* 0x0000002a2200780c */ /* 0x000fe20004fc1670 */
[----:B------:R-:W-:Y:S01]  /*c910*/  FMUL R202, R202, UR25 ;  /* 0x00000019caca7c20 */ /* 0x000fe20008400000 */
[----:B0-----:R-:W-:Y:S01]  /*c920*/  F2FP.SATFINITE.E4M3.F32.PACK_AB_MERGE_C R29, RZ, R210, RZ ;  /* 0x000000d2ff1d723e */ /* 0x001fe200048070ff */
[----:B------:R-:W-:Y:S01]  /*c930*/  FMUL R200, R200, UR25 ;  /* 0x00000019c8c87c20 */ /* 0x000fe20008400000 */
[----:B-1----:R-:W-:Y:S01]  /*c940*/  F2FP.SATFINITE.E4M3.F32.PACK_AB_MERGE_C R33, RZ, R204, RZ ;  /* 0x000000ccff21723e */ /* 0x002fe200048070ff */
[----:B------:R-:W-:Y:S01]  /*c950*/  FMUL R199, R199, UR25 ;  /* 0x00000019c7c77c20 */ /* 0x000fe20008400000 */
[----:B------:R-:W-:Y:S01]  /*c960*/  F2FP.SATFINITE.E4M3.F32.PACK_AB_MERGE_C R201, RZ, R201, RZ ;  /* 0x000000c9ffc9723e */ /* 0x000fe200048070ff */
[----:B------:R0:W-:Y:S01]  /*c970*/  @!P5 STG.E.U8 desc[UR22][R24.64+0x20], R29 ;  /* 0x0000201d1800d986 */ /* 0x0001e2000c101116 */
[C---:B------:R-:W-:Y:S01]  /*c980*/  ISETP.LT.OR P5, PT, R34.reuse, 0x29, !P1 ;  /* 0x000000292200780c */ /* 0x040fe20004fa1670 */
[----:B------:R-:W-:Y:S01]  /*c990*/  FMUL R197, R197, UR25 ;  /* 0x00000019c5c57c20 */ /* 0x000fe20008400000 */
[----:B------:R-:W-:Y:S01]  /*c9a0*/  F2FP.SATFINITE.E4M3.F32.PACK_AB_MERGE_C R199, RZ, R199, RZ ;  /* 0x000000c7ffc7723e */ /* 0x000fe200048070ff */
[----:B------:R1:W-:Y:S01]  /*c9b0*/  @!P3 STG.E.U8 desc[UR22][R26.64+0x20], R31 ;  /* 0x0000201f1a00b986 */ /* 0x0003e2000c101116 */
[----:B------:R-:W-:Y:S01]  /*c9c0*/  ISETP.LT.OR P3, PT, R34, 0x29, !P0 ;  /* 0x000000292200780c */ /* 0x000fe20004761670 */
[----:B------:R-:W-:Y:S01]  /*c9d0*/  FMUL R198, R198, UR25 ;  /* 0x00000019c6c67c20 */ /* 0x000fe20008400000 */
[----:B------:R-:W-:Y:S01]  /*c9e0*/  F2FP.SATFINITE.E4M3.F32.PACK_AB_MERGE_C R197, RZ, R197, RZ ;  /* 0x000000c5ffc5723e */ /* 0x000fe200048070ff */
[----:B------:R-:W-:Y:S01]  /*c9f0*/  @!P4 STG.E.U8 desc[UR22][R26.64+0x21], R207 ;  /* 0x000021cf1a00c986 */ /* 0x000fe2000c101116 */
[----:B------:R-:W-:Y:S01]  /*ca00*/  ISETP.LT.OR P4, PT, R34, 0x2a, !P0 ;  /* 0x0000002a2200780c */ /* 0x000fe20004781670 */
[----:B------:R-:W-:Y:S01]  /*ca10*/  FMUL R196, R196, UR25 ;  /* 0x00000019c4c47c20 */ /* 0x000fe20008400000 */
[----:B------:R-:W-:Y:S01]  /*ca20*/  FMUL R195, R195, UR25 ;  /* 0x00000019c3c37c20 */ /* 0x000fe20008400000 */
        /* <DEDUP_REMOVED lines=27> */
[----:B------:R-:W-:Y:S01]  /*cbe0*/  FMUL R186, R186, UR25 ;  /* 0x00000019baba7c20 */ /* 0x000fe20008400000 */
        /* <DEDUP_REMOVED lines=154> */
[----:B-----5:R-:W-:Y:S01]  /*d590*/  FMUL R5, R5, UR25 ;  /* 0x0000001905057c20 */ /* 0x020fe20008400000 */
[----:B0-----:R-:W-:Y:S01]  /*d5a0*/  F2FP.SATFINITE.E4M3.F32.PACK_AB_MERGE_C R29, RZ, R170, RZ ;  /* 0x000000aaff1d723e */ /* 0x001fe200048070ff */
[----:B------:R-:W-:Y:S01]  /*d5b0*/  FMUL R0, R0, UR25 ;  /* 0x0000001900007c20 */ /* 0x000fe20008400000 */
[----:B-1----:R-:W-:Y:S01]  /*d5c0*/  F2FP.SATFINITE.E4M3.F32.PACK_AB_MERGE_C R33, RZ, R164, RZ ;  /* 0x000000a4ff21723e */ /* 0x002fe200048070ff */
[----:B------:R-:W-:Y:S01]  /*d5d0*/  FMUL R6, R6, UR25 ;  /* 0x0000001906067c20 */ /* 0x000fe20008400000 */
[----:B------:R-:W-:Y:S01]  /*d5e0*/  F2FP.SATFINITE.E4M3.F32.PACK_AB_MERGE_C R7, RZ, R7, RZ ;  /* 0x00000007ff07723e */ /* 0x000fe200048070ff */
[----:B------:R0:W-:Y:S01]  /*d5f0*/  @!P5 STG.E.U8 desc[UR22][R24.64+0x70], R29 ;  /* 0x0000701d1800d986 */ /* 0x0001e2000c101116 */
[----:B------:R-:W-:Y:S01]  /*d600*/  ISETP.LT.OR P5, PT, R34, 0x79, !P1 ;  /* 0x000000792200780c */ /* 0x000fe20004fa1670 */
[----:B------:R-:W-:Y:S01]  /*d610*/  FMUL R2, R2, UR25 ;  /* 0x0000001902027c20 */ /* 0x000fe20008400000 */
[----:B------:R-:W-:Y:S01]  /*d620*/  F2FP.SATFINITE.E4M3.F32.PACK_AB_MERGE_C R5, RZ, R5, RZ ;  /* 0x00000005ff05723e */ /* 0x000fe200048070ff */
[----:B------:R1:W-:Y:S01]  /*d630*/  @!P3 STG.E.U8 desc[UR22][R26.64+0x70], R31 ;  /* 0x0000701f1a00b986 */ /* 0x0003e2000c101116 */
[----:B------:R-:W-:Y:S01]  /*d640*/  ISETP.LT.OR P3, PT, R34, 0x79, !P0 ;  /* 0x000000792200780c */ /* 0x000fe20004761670 */
[----:B------:R-:W-:Y:S01]  /*d650*/  FMUL R3, R3, UR25 ;  /* 0x0000001903037c20 */ /* 0x000fe20008400000 */
[----:B------:R-:W-:Y:S01]  /*d660*/  FMUL R4, R4, UR25 ;  /* 0x0000001904047c20 */ /* 0x000fe20008400000 */
[----:B------:R-:W-:Y:S01]  /*d670*/  @!P4 STG.E.U8 desc[UR22][R26.64+0x71], R167 ;  /* 0x000071a71a00c986 */ /* 0x000fe2000c101116 */
[----:B------:R-:W-:-:S03]  /*d680*/  ISETP.LT.OR P4, PT, R34, 0x7a, !P0 ;  /* 0x0000007a2200780c */ /* 0x000fc60004781670 */
[----:B------:R-:W-:Y:S01]  /*d690*/  @!P6 STG.E.U8 desc[UR22][R24.64+0x79], R165 ;  /* 0x000079a51800e986 */ /* 0x000fe2000c101116 */
[----:B------:R-:W-:Y:S02]  /*d6a0*/  ISETP.LT.OR P6, PT, R34, 0x82, !P1 ;  /* 0x000000822200780c */ /* 0x000fe40004fc1670 */
[----:B0-----:R-:W-:Y:S01]  /*d6b0*/  F2FP.SATFINITE.E4M3.F32.PACK_AB_MERGE_C R29, RZ, R166, RZ ;  /* 0x000000a6ff1d723e */ /* 0x001fe200048070ff */
[----:B------:R-:W4:Y:S01]  /*d6c0*/  LDL.LU R220, [R1+0x14] ;  /* 0x0000140001dc7983 */ /* 0x000f220000300800 */
[----:B-1----:R-:W-:-:S03]  /*d6d0*/  F2FP.SATFINITE.E4M3.F32.PACK_AB_MERGE_C R31, RZ, R160, RZ ;  /* 0x000000a0ff1f723e */ /* 0x002fc600048070ff */
[----:B------:R0:W-:Y:S01]  /*d6e0*/  @!P5 STG.E.U8 desc[UR22][R24.64+0x78], R29 ;  /* 0x0000781d1800d986 */ /* 0x0001e2000c101116 */
[----:B------:R-:W-:-:S03]  /*d6f0*/  ISETP.LT.OR P5, PT, R34, 0x81, !P1 ;  /* 0x000000812200780c */ /* 0x000fc60004fa1670 */
[----:B------:R1:W-:Y:S01]  /*d700*/  @!P3 STG.E.U8 desc[UR22][R26.64+0x78], R33 ;  /* 0x000078211a00b986 */ /* 0x0003e2000c101116 */
[----:B------:R-:W-:-:S03]  /*d710*/  ISETP.LT.OR P3, PT, R34, 0x81, !P0 ;  /* 0x000000812200780c */ /* 0x000fc60004761670 */
        /* <DEDUP_REMOVED lines=26> */
[----:B0-----:R-:W-:Y:S02]  /*d8c0*/  F2FP.SATFINITE.E4M3.F32.PACK_AB_MERGE_C R29, RZ, R154, RZ ;  /* 0x0000009aff1d723e */ /* 0x001fe400048070ff */
[----:B-1----:R-:W-:-:S03]  /*d8d0*/  F2FP.SATFINITE.E4M3.F32.PACK_AB_MERGE_C R33, RZ, R20, RZ ;  /* 0x00000014ff21723e */ /* 0x002fc600048070ff */
[----:B------:R0:W-:Y:S01]  /*d8e0*/  @!P5 STG.E.U8 desc[UR22][R24.64+0x90], R29 ;  /* 0x0000901d1800d986 */ /* 0x0001e2000c101116 */
[----:B------:R-:W-:-:S03]  /*d8f0*/  ISETP.LT.OR P5, PT, R34, 0x99, !P1 ;  /* 0x000000992200780c */ /* 0x000fc60004fa1670 */
[----:B------:R-:W-:Y:S01]  /*d900*/  @!P3 STG.E.U8 desc[UR22][R26.64+0x90], R31 ;  /* 0x0000901f1a00b986 */ /* 0x000fe2000c101116 */
[----:B------:R-:W-:-:S03]  /*d910*/  ISETP.LT.OR P3, PT, R34, 0x99, !P0 ;  /* 0x000000992200780c */ /* 0x000fc60004761670 */
[----:B------:R1:W-:Y:S01]  /*d920*/  @!P4 STG.E.U8 desc[UR22][R26.64+0x91], R23 ;  /* 0x000091171a00c986 */ /* 0x0003e2000c101116 */
[----:B------:R-:W-:-:S03]  /*d930*/  ISETP.LT.OR P4, PT, R34, 0x9a, !P0 ;  /* 0x0000009a2200780c */ /* 0x000fc60004781670 */
[----:B------:R2:W-:Y:S01]  /*d940*/  @!P6 STG.E.U8 desc[UR22][R24.64+0x99], R21 ;  /* 0x000099151800e986 */ /* 0x0005e2000c101116 */
[----:B------:R-:W-:Y:S02]  /*d950*/  ISETP.LT.OR P6, PT, R34, 0xa2, !P1 ;  /* 0x000000a22200780c */ /* 0x000fe40004fc1670 */
[----:B0-----:R-:W-:-:S05]  /*d960*/  F2FP.SATFINITE.E4M3.F32.PACK_AB_MERGE_C R29, RZ, R22, RZ ;  /* 0x00000016ff1d723e */ /* 0x001fca00048070ff */
[----:B------:R-:W-:Y:S01]  /*d970*/  @!P5 STG.E.U8 desc[UR22][R24.64+0x98], R29 ;  /* 0x0000981d1800d986 */ /* 0x000fe2000c101116 */
[C---:B------:R-:W-:Y:S02]  /*d980*/  ISETP.LT.OR P5, PT, R34.reuse, 0xa1, !P1 ;  /* 0x000000a12200780c */ /* 0x040fe40004fa1670 */
[----:B-1----:R-:W-:Y:S01]  /*d990*/  F2FP.SATFINITE.E4M3.F32.PACK_AB_MERGE_C R23, RZ, R18, RZ ;  /* 0x00000012ff17723e */ /* 0x002fe200048070ff */
[----:B------:R-:W-:Y:S01]  /*d9a0*/  @!P3 STG.E.U8 desc[UR22][R26.64+0x98], R33 ;  /* 0x000098211a00b986 */ /* 0x000fe2000c101116 */
[C---:B------:R-:W-:Y:S02]  /*d9b0*/  ISETP.LT.OR P3, PT, R34.reuse, 0xa1, !P0 ;  /* 0x000000a12200780c */ /* 0x040fe40004761670 */
[----:B--2---:R-:W-:Y:S01]  /*d9c0*/  F2FP.SATFINITE.E4M3.F32.PACK_AB_MERGE_C R21, RZ, R16, RZ ;  /* 0x00000010ff15723e */ /* 0x004fe200048070ff */
[----:B------:R0:W-:Y:S01]  /*d9d0*/  @!P4 STG.E.U8 desc[UR22][R26.64+0x99], R19 ;  /* 0x000099131a00c986 */ /* 0x0001e2000c101116 */
[----:B------:R-:W-:-:S03]  /*d9e0*/  ISETP.LT.OR P4, PT, R34, 0xa2, !P0 ;  /* 0x000000a22200780c */ /* 0x000fc60004781670 */
[----:B------:R1:W-:Y:S01]  /*d9f0*/  @!P6 STG.E.U8 desc[UR22][R24.64+0xa1], R17 ;  /* 0x0000a1111800e986 */ /* 0x0003e2000c101116 */
[----:B------:R-:W-:-:S03]  /*da00*/  ISETP.LT.OR P6, PT, R34, 0xaa, !P1 ;  /* 0x000000aa2200780c */ /* 0x000fc60004fc1670 */
[----:B------:R-:W-:Y:S01]  /*da10*/  @!P5 STG.E.U8 desc[UR22][R24.64+0xa0], R23 ;  /* 0x0000a0171800d986 */ /* 0x000fe2000c101116 */
[----:B------:R-:W-:-:S03]  /*da20*/  ISETP.LT.OR P5, PT, R34, 0xa9, !P1 ;  /* 0x000000a92200780c */ /* 0x000fc60004fa1670 */
[----:B------:R-:W-:Y:S01]  /*da30*/  @!P3 STG.E.U8 desc[UR22][R26.64+0xa0], R21 ;  /* 0x0000a0151a00b986 */ /* 0x000fe2000c101116 */
[C---:B------:R-:W-:Y:S02]  /*da40*/  ISETP.LT.OR P3, PT, R34.reuse, 0xa9, !P0 ;  /* 0x000000a92200780c */ /* 0x040fe40004761670 */
[----:B0-----:R-:W-:Y:S01]  /*da50*/  F2FP.SATFINITE.E4M3.F32.PACK_AB_MERGE_C R19, RZ, R14, RZ ;  /* 0x0000000eff13723e */ /* 0x001fe200048070ff */
[----:B------:R0:W-:Y:S01]  /*da60*/  @!P4 STG.E.U8 desc[UR22][R26.64+0xa1], R15 ;  /* 0x0000a10f1a00c986 */ /* 0x0001e2000c101116 */
[C---:B------:R-:W-:Y:S02]  /*da70*/  ISETP.LT.OR P4, PT, R34.reuse, 0xaa, !P0 ;  /* 0x000000aa2200780c */ /* 0x040fe40004781670 */
[----:B-1----:R-:W-:Y:S01]  /*da80*/  F2FP.SATFINITE.E4M3.F32.PACK_AB_MERGE_C R17, RZ, R12, RZ ;  /* 0x0000000cff11723e */ /* 0x002fe200048070ff */
        /* <DEDUP_REMOVED lines=15> */
[----:B0-----:R-:W-:Y:S02]  /*db80*/  F2FP.SATFINITE.E4M3.F32.PACK_AB_MERGE_C R11, RZ, R6, RZ ;  /* 0x00000006ff0b723e */ /* 0x001fe400048070ff */
[C---:B------:R-:W-:Y:S01]  /*db90*/  ISETP.LT.OR P3, PT, R34.reuse, 0xb9, !P0 ;  /* 0x000000b92200780c */ /* 0x040fe20004761670 */
[----:B------:R0:W-:Y:S01]  /*dba0*/  @!P4 STG.E.U8 desc[UR22][R26.64+0xb1], R7 ;  /* 0x0000b1071a00c986 */ /* 0x0001e2000c101116 */
[----:B-1----:R-:W-:Y:S02]  /*dbb0*/  F2FP.SATFINITE.E4M3.F32.PACK_AB_MERGE_C R9, RZ, R4, RZ ;  /* 0x00000004ff09723e */ /* 0x002fe400048070ff */
[C---:B------:R-:W-:Y:S01]  /*dbc0*/  ISETP.LT.OR P4, PT, R34.reuse, 0xba, !P0 ;  /* 0x000000ba2200780c */ /* 0x040fe20004781670 */
[----:B------:R1:W-:Y:S04]  /*dbd0*/  @!P6 STG.E.U8 desc[UR22][R24.64+0xb9], R5 ;  /* 0x0000b9051800e986 */ /* 0x0003e8000c101116 */
[----:B------:R2:W-:Y:S01]  /*dbe0*/  @!P5 STG.E.U8 desc[UR22][R24.64+0xb8], R11 ;  /* 0x0000b80b1800d986 */ /* 0x0005e2000c101116 */
[----:B------:R-:W-:Y:S01]  /*dbf0*/  FMUL R4, R227, UR25 ;  /* 0x00000019e3047c20 */ /* 0x000fe20008400000 */
[----:B------:R-:W-:-:S02]  /*dc00*/  ISETP.LT.OR P5, PT, R34, 0xc1, !P1 ;  /* 0x000000c12200780c */ /* 0x000fc40004fa1670 */
[----:B0-----:R-:W-:Y:S02]  /*dc10*/  F2FP.SATFINITE.E4M3.F32.PACK_AB_MERGE_C R7, RZ, R3, RZ ;  /* 0x00000003ff07723e */ /* 0x001fe400048070ff */
[----:B-1----:R-:W-:Y:S01]  /*dc20*/  F2FP.SATFINITE.E4M3.F32.PACK_AB_MERGE_C R5, RZ, R0, RZ ;  /* 0x00000000ff05723e */ /* 0x002fe200048070ff */
[----:B---3--:R-:W-:Y:S01]  /*dc30*/  FMUL R0, R222, UR25 ;  /* 0x00000019de007c20 */ /* 0x008fe20008400000 */
[----:B------:R-:W-:Y:S01]  /*dc40*/  ISETP.LT.OR P6, PT, R34, 0xc2, !P1 ;  /* 0x000000c22200780c */ /* 0x000fe20004fc1670 */
[----:B------:R-:W3:Y:S01]  /*dc50*/  LDL.LU R222, [R1+0x20] ;  /* 0x0000200001de7983 */ /* 0x000ee20000300800 */
[----:B--2---:R-:W-:Y:S02]  /*dc60*/  F2FP.SATFINITE.E4M3.F32.PACK_AB_MERGE_C R11, RZ, R2, RZ ;  /* 0x00000002ff0b723e */ /* 0x004fe400048070ff */
[----:B------:R-:W-:Y:S01]  /*dc70*/  F2FP.SATFINITE.E4M3.F32.PACK_AB_MERGE_C R13, RZ, R0, RZ ;  /* 0x00000000ff0d723e */ /* 0x000fe200048070ff */
[----:B----4-:R-:W-:Y:S01]  /*dc80*/  FMUL R0, R224, UR25 ;  /* 0x00000019e0007c20 */ /* 0x010fe20008400000 */
[----:B------:R-:W-:Y:S01]  /*dc90*/  FMUL R2, R225, UR25 ;  /* 0x00000019e1027c20 */ /* 0x000fe20008400000 */
[----:B------:R-:W2:Y:S04]  /*dca0*/  LDL.LU R224, [R1+0x24] ;  /* 0x0000240001e07983 */ /* 0x000ea80000300800 */
[----:B------:R-:W4:Y:S01]  /*dcb0*/  LDL.LU R225, [R1+0x28] ;  /* 0x0000280001e17983 */ /* 0x000f220000300800 */
[----:B------:R-:W-:-:S03]  /*dcc0*/  FMUL R3, R226, UR25 ;  /* 0x00000019e2037c20 */ /* 0x000fc60008400000 */
[----:B------:R-:W4:Y:S04]  /*dcd0*/  LDL.LU R226, [R1+0x2c] ;  /* 0x00002c0001e27983 */ /* 0x000f280000300800 */
[----:B------:R-:W4:Y:S04]  /*dce0*/  LDL.LU R227, [R1+0x30] ;  /* 0x0000300001e37983 */ /* 0x000f280000300800 */
[----:B------:R-:W-:Y:S01]  /*dcf0*/  @!P3 STG.E.U8 desc[UR22][R26.64+0xb8], R9 ;  /* 0x0000b8091a00b986 */ /* 0x000fe2000c101116 */
[----:B------:R-:W-:-:S03]  /*dd00*/  ISETP.LT.OR P3, PT, R34, 0xc1, !P0 ;  /* 0x000000c12200780c */ /* 0x000fc60004761670 */
[----:B------:R0:W-:Y:S01]  /*dd10*/  @!P4 STG.E.U8 desc[UR22][R26.64+0xb9], R7 ;  /* 0x0000b9071a00c986 */ /* 0x0001e2000c101116 */
[----:B------:R-:W-:-:S03]  /*dd20*/  ISETP.LT.OR P4, PT, R34, 0xc2, !P0 ;  /* 0x000000c22200780c */ /* 0x000fc60004781670 */
[----:B------:R-:W-:Y:S01]  /*dd30*/  @!P5 STG.E.U8 desc[UR22][R24.64+0xc0], R11 ;  /* 0x0000c00b1800d986 */ /* 0x000fe2000c101116 */
[----:B------:R-:W-:-:S03]  /*dd40*/  ISETP.LT.OR P5, PT, R34, 0xc9, !P1 ;  /* 0x000000c92200780c */ /* 0x000fc60004fa1670 */
[----:B------:R1:W-:Y:S01]  /*dd50*/  @!P6 STG.E.U8 desc[UR22][R24.64+0xc1], R5 ;  /* 0x0000c1051800e986 */ /* 0x0003e2000c101116 */
[----:B0-----:R-:W-:-:S03]  /*dd60*/  F2FP.SATFINITE.E4M3.F32.PACK_AB_MERGE_C R7, RZ, R0, RZ ;  /* 0x00000000ff07723e */ /* 0x001fc600048070ff */
[----:B------:R-:W-:Y:S01]  /*dd70*/  @!P3 STG.E.U8 desc[UR22][R26.64+0xc0], R13 ;  /* 0x0000c00d1a00b986 */ /* 0x000fe2000c101116 */
[C---:B------:R-:W-:Y:S02]  /*dd80*/  ISETP.LT.OR P6, PT, R34.reuse, 0xca, !P1 ;  /* 0x000000ca2200780c */ /* 0x040fe40004fc1670 */
[----:B-1----:R-:W-:Y:S01]  /*dd90*/  F2FP.SATFINITE.E4M3.F32.PACK_AB_MERGE_C R5, RZ, R2, RZ ;  /* 0x00000002ff05723e */ /* 0x002fe200048070ff */
[----:B------:R0:W-:Y:S01]  /*dda0*/  @!P4 STG.E.U8 desc[UR22][R26.64+0xc1], R7 ;  /* 0x0000c1071a00c986 */ /* 0x0001e2000c101116 */
[C---:B------:R-:W-:Y:S02]  /*ddb0*/  ISETP.LT.OR P3, PT, R34.reuse, 0xc9, !P0 ;  /* 0x000000c92200780c */ /* 0x040fe40004761670 */
[C---:B------:R-:W-:Y:S01]  /*ddc0*/  ISETP.LT.OR P4, PT, R34.reuse, 0xca, !P0 ;  /* 0x000000ca2200780c */ /* 0x040fe20004781670 */
[----:B------:R1:W-:Y:S01]  /*ddd0*/  @!P5 STG.E.U8 desc[UR22][R24.64+0xc8], R5 ;  /* 0x0000c8051800d986 */ /* 0x0003e2000c101116 */
[----:B------:R-:W-:Y:S02]  /*dde0*/  ISETP.LT.OR P5, PT, R34, 0xd1, !P1 ;  /* 0x000000d12200780c */ /* 0x000fe40004fa1670 */
[----:B------:R-:W-:-:S02]  /*ddf0*/  F2FP.SATFINITE.E4M3.F32.PACK_AB_MERGE_C R9, RZ, R3, RZ ;  /* 0x00000003ff09723e */ /* 0x000fc400048070ff */
[----:B------:R-:W-:-:S03]  /*de00*/  F2FP.SATFINITE.E4M3.F32.PACK_AB_MERGE_C R11, RZ, R4, RZ ;  /* 0x00000004ff0b723e */ /* 0x000fc600048070ff */
[----:B------:R1:W-:Y:S04]  /*de10*/  @!P6 STG.E.U8 desc[UR22][R24.64+0xc9], R9 ;  /* 0x0000c9091800e986 */ /* 0x0003e8000c101116 */
[----:B------:R-:W-:Y:S01]  /*de20*/  @!P3 STG.E.U8 desc[UR22][R26.64+0xc8], R11 ;  /* 0x0000c80b1a00b986 */ /* 0x000fe2000c101116 */
[----:B------:R-:W-:-:S03]  /*de30*/  FMUL R0, R220, UR25 ;  /* 0x00000019dc007c20 */ /* 0x000fc60008400000 */
[----:B------:R-:W4:Y:S02]  /*de40*/  LDL.LU R220, [R1+0x34] ;  /* 0x0000340001dc7983 */ /* 0x000f240000300800 */
[----:B0-----:R-:W-:Y:S01]  /*de50*/  F2FP.SATFINITE.E4M3.F32.PACK_AB_MERGE_C R7, RZ, R0, RZ ;  /* 0x00000000ff07723e */ /* 0x001fe200048070ff */
[----:B------:R-:W-:Y:S02]  /*de60*/  FMUL R2, R221, UR25 ;  /* 0x00000019dd027c20 */ /* 0x000fe40008400000 */
[----:B------:R-:W4:Y:S03]  /*de70*/  LDL.LU R221, [R1+0x38] ;  /* 0x0000380001dd7983 */ /* 0x000f260000300800 */
[----:B-1----:R-:W-:Y:S01]  /*de80*/  F2FP.SATFINITE.E4M3.F32.PACK_AB_MERGE_C R5, RZ, R2, RZ ;  /* 0x00000002ff05723e */ /* 0x002fe200048070ff */
[----:B------:R-:W-:Y:S04]  /*de90*/  @!P4 STG.E.U8 desc[UR22][R26.64+0xc9], R7 ;  /* 0x0000c9071a00c986 */ /* 0x000fe8000c101116 */
[----:B------:R0:W-:Y:S01]  /*dea0*/  @!P5 STG.E.U8 desc[UR22][R24.64+0xd0], R5 ;  /* 0x0000d0051800d986 */ /* 0x0001e2000c101116 */
[----:B------:R-:W-:-:S03]  /*deb0*/  FMUL R3, R223, UR25 ;  /* 0x00000019df037c20 */ /* 0x000fc60008400000 */
[----:B------:R-:W4:Y:S02]  /*dec0*/  LDL.LU R223, [R1+0x3c] ;  /* 0x00003c0001df7983 */ /* 0x000f240000300800 */
[----:B------:R-:W-:Y:S01]  /*ded0*/  F2FP.SATFINITE.E4M3.F32.PACK_AB_MERGE_C R9, RZ, R3, RZ ;  /* 0x00000003ff09723e */ /* 0x000fe200048070ff */
[----:B---3--:R-:W-:Y:S02]  /*dee0*/  FMUL R0, R222, UR25 ;  /* 0x00000019de007c20 */ /* 0x008fe40008400000 */
[----:B------:R-:W3:Y:S03]  /*def0*/  LDL.LU R222, [R1+0x40] ;  /* 0x0000400001de7983 */ /* 0x000ee60000300800 */
[----:B------:R-:W-:Y:S01]  /*df00*/  F2FP.SATFINITE.E4M3.F32.PACK_AB_MERGE_C R13, RZ, R0, RZ ;  /* 0x00000000ff0d723e */ /* 0x000fe200048070ff */
[----:B--2---:R-:W-:Y:S02]  /*df10*/  FMUL R2, R224, UR25 ;  /* 0x00000019e0027c20 */ /* 0x004fe40008400000 */
[----:B------:R-:W2:Y:S01]  /*df20*/  LDL.LU R224, [R1+0x44] ;  /* 0x0000440001e07983 */ /* 0x000ea20000300800 */
[----:B----4-:R-:W-:-:S03]  /*df30*/  FMUL R0, R225, UR25 ;  /* 0x00000019e1007c20 */ /* 0x010fc60008400000 */
[----:B------:R-:W4:Y:S01]  /*df40*/  LDL.LU R225, [R1+0x48] ;  /* 0x0000480001e17983 */ /* 0x000f220000300800 */
[----:B------:R-:W-:Y:S01]  /*df50*/  FMUL R3, R226, UR25 ;  /* 0x00000019e2037c20 */ /* 0x000fe20008400000 */
[----:B0-----:R-:W-:Y:S02]  /*df60*/  F2FP.SATFINITE.E4M3.F32.PACK_AB_MERGE_C R5, RZ, R0, RZ ;  /* 0x00000000ff05723e */ /* 0x001fe400048070ff */
[----:B------:R-:W4:Y:S01]  /*df70*/  LDL.LU R226, [R1+0x4c] ;  /* 0x00004c0001e27983 */ /* 0x000f220000300800 */
[----:B------:R-:W-:-:S03]  /*df80*/  FMUL R0, R227, UR25 ;  /* 0x00000019e3007c20 */ /* 0x000fc60008400000 */
[----:B------:R-:W4:Y:S01]  /*df90*/  LDL.LU R227, [R1+0x50] ;  /* 0x0000500001e37983 */ /* 0x000f220000300800 */
[C---:B------:R-:W-:Y:S02]  /*dfa0*/  ISETP.LT.OR P6, PT, R34.reuse, 0xd2, !P1 ;  /* 0x000000d22200780c */ /* 0x040fe40004fc1670 */
[C---:B------:R-:W-:Y:S01]  /*dfb0*/  ISETP.LT.OR P4, PT, R34.reuse, 0xd2, !P0 ;  /* 0x000000d22200780c */ /* 0x040fe20004781670 */
[----:B------:R-:W4:Y:S01]  /*dfc0*/  LDL.LU R218, [R1+0x54] ;  /* 0x0000540001da7983 */ /* 0x000f220000300800 */
[C---:B------:R-:W-:Y:S02]  /*dfd0*/  ISETP.LT.OR P3, PT, R34.reuse, 0xd1, !P0 ;  /* 0x000000d12200780c */ /* 0x040fe40004761670 */
[----:B------:R-:W-:Y:S02]  /*dfe0*/  ISETP.LT.OR P5, PT, R34, 0xd9, !P1 ;  /* 0x000000d92200780c */ /* 0x000fe40004fa1670 */
[----:B------:R-:W-:Y:S02]  /*dff0*/  F2FP.SATFINITE.E4M3.F32.PACK_AB_MERGE_C R7, RZ, R2, RZ ;  /* 0x00000002ff07723e */ /* 0x000fe400048070ff */
[----:B------:R-:W-:-:S03]  /*e000*/  F2FP.SATFINITE.E4M3.F32.PACK_AB_MERGE_C R11, RZ, R0, RZ ;  /* 0x00000000ff0b723e */ /* 0x000fc600048070ff */
[----:B------:R0:W-:Y:S01]  /*e010*/  @!P6 STG.E.U8 desc[UR22][R24.64+0xd1], R9 ;  /* 0x0000d1091800e986 */ /* 0x0001e2000c101116 */
[----:B------:R-:W-:-:S03]  /*e020*/  ISETP.LT.OR P6, PT, R34, 0xda, !P1 ;  /* 0x000000da2200780c */ /* 0x000fc60004fc1670 */
[----:B------:R-:W-:Y:S01]  /*e030*/  @!P4 STG.E.U8 desc[UR22][R26.64+0xd1], R7 ;  /* 0x0000d1071a00c986 */ /* 0x000fe2000c101116 */
[----:B------:R-:W-:-:S03]  /*e040*/  ISETP.LT.OR P4, PT, R34, 0xda, !P0 ;  /* 0x000000da2200780c */ /* 0x000fc60004781670 */
[----:B------:R-:W-:Y:S01]  /*e050*/  @!P3 STG.E.U8 desc[UR22][R26.64+0xd0], R13 ;  /* 0x0000d00d1a00b986 */ /* 0x000fe2000c101116 */
[----:B0-----:R-:W-:-:S03]  /*e060*/  F2FP.SATFINITE.E4M3.F32.PACK_AB_MERGE_C R9, RZ, R3, RZ ;  /* 0x00000003ff09723e */ /* 0x001fc600048070ff */
[----:B------:R0:W-:Y:S04]  /*e070*/  @!P5 STG.E.U8 desc[UR22][R24.64+0xd8], R5 ;  /* 0x0000d8051800d986 */ /* 0x0001e8000c101116 */
[----:B------:R1:W-:Y:S01]  /*e080*/  @!P6 STG.E.U8 desc[UR22][R24.64+0xd9], R9 ;  /* 0x0000d9091800e986 */ /* 0x0003e2000c101116 */
[----:B------:R-:W-:-:S03]  /*e090*/  FMUL R0, R220, UR25 ;  /* 0x00000019dc007c20 */ /* 0x000fc60008400000 */
[----:B------:R-:W4:Y:S02]  /*e0a0*/  LDL.LU R220, [R1+0x58] ;  /* 0x0000580001dc7983 */ /* 0x000f240000300800 */
[----:B0-----:R-:W-:Y:S01]  /*e0b0*/  F2FP.SATFINITE.E4M3.F32.PACK_AB_MERGE_C R5, RZ, R0, RZ ;  /* 0x00000000ff05723e */ /* 0x001fe200048070ff */
[----:B------:R-:W-:Y:S02]  /*e0c0*/  FMUL R2, R221, UR25 ;  /* 0x00000019dd027c20 */ /* 0x000fe40008400000 */
[----:B------:R-:W4:Y:S03]  /*e0d0*/  LDL.LU R221, [R1+0x5c] ;  /* 0x00005c0001dd7983 */ /* 0x000f260000300800 */
[----:B------:R-:W-:Y:S01]  /*e0e0*/  F2FP.SATFINITE.E4M3.F32.PACK_AB_MERGE_C R7, RZ, R2, RZ ;  /* 0x00000002ff07723e */ /* 0x000fe200048070ff */
[----:B------:R0:W-:Y:S01]  /*e0f0*/  @!P4 STG.E.U8 desc[UR22][R26.64+0xd9], R5 ;  /* 0x0000d9051a00c986 */ /* 0x0001e2000c101116 */
[----:B------:R-:W-:-:S03]  /*e100*/  FMUL R3, R223, UR25 ;  /* 0x00000019df037c20 */ /* 0x000fc60008400000 */
[----:B------:R-:W4:Y:S02]  /*e110*/  LDL.LU R223, [R1+0x60] ;  /* 0x0000600001df7983 */ /* 0x000f240000300800 */
[----:B-1----:R-:W-:Y:S01]  /*e120*/  F2FP.SATFINITE.E4M3.F32.PACK_AB_MERGE_C R9, RZ, R3, RZ ;  /* 0x00000003ff09723e */ /* 0x002fe200048070ff */
[----:B---3--:R-:W-:Y:S02]  /*e130*/  FMUL R4, R222, UR25 ;  /* 0x00000019de047c20 */ /* 0x008fe40008400000 */
[----:B------:R-:W3:Y:S01]  /*e140*/  LDL.LU R222, [R1+0x64] ;  /* 0x0000640001de7983 */ /* 0x000ee20000300800 */
[----:B--2---:R-:W-:-:S03]  /*e150*/  FMUL R0, R224, UR25 ;  /* 0x00000019e0007c20 */ /* 0x004fc60008400000 */
[----:B------:R-:W2:Y:S01]  /*e160*/  LDL.LU R224, [R1+0x68] ;  /* 0x0000680001e07983 */ /* 0x000ea20000300800 */
[----:B----4-:R-:W-:Y:S01]  /*e170*/  FMUL R2, R225, UR25 ;  /* 0x00000019e1027c20 */ /* 0x010fe20008400000 */
[----:B0-----:R-:W-:Y:S02]  /*e180*/  F2FP.SATFINITE.E4M3.F32.PACK_AB_MERGE_C R5, RZ, R0, RZ ;  /* 0x00000000ff05723e */ /* 0x001fe400048070ff */
[----:B------:R-:W4:Y:S01]  /*e190*/  LDL.LU R225, [R1+0x6c] ;  /* 0x00006c0001e17983 */ /* 0x000f220000300800 */
[----:B------:R-:W-:-:S03]  /*e1a0*/  FMUL R3, R226, UR25 ;  /* 0x00000019e2037c20 */ /* 0x000fc60008400000 */
[----:B------:R-:W4:Y:S01]  /*e1b0*/  LDL.LU R226, [R1+0x70] ;  /* 0x0000700001e27983 */ /* 0x000f220000300800 */
[----:B------:R-:W-:-:S03]  /*e1c0*/  FMUL R0, R227, UR25 ;  /* 0x00000019e3007c20 */ /* 0x000fc60008400000 */
[----:B------:R-:W4:Y:S01]  /*e1d0*/  LDL.LU R227, [R1+0x74] ;  /* 0x0000740001e37983 */ /* 0x000f220000300800 */
[C---:B------:R-:W-:Y:S02]  /*e1e0*/  ISETP.LT.OR P3, PT, R34.reuse, 0xd9, !P0 ;  /* 0x000000d92200780c */ /* 0x040fe40004761670 */
[C---:B------:R-:W-:Y:S02]  /*e1f0*/  ISETP.LT.OR P5, PT, R34.reuse, 0xe1, !P1 ;  /* 0x000000e12200780c */ /* 0x040fe40004fa1670 */
[C---:B------:R-:W-:Y:S02]  /*e200*/  ISETP.LT.OR P6, PT, R34.reuse, 0xe2, !P1 ;  /* 0x000000e22200780c */ /* 0x040fe40004fc1670 */
[----:B------:R-:W-:-:S07]  /*e210*/  ISETP.LT.OR P4, PT, R34, 0xe2, !P0 ;  /* 0x000000e22200780c */ /* 0x000fce0004781670 */
[----:B------:R-:W-:Y:S01]  /*e220*/  @!P3 STG.E.U8 desc[UR22][R26.64+0xd8], R11 ;  /* 0x0000d80b1a00b986 */ /* 0x000fe2000c101116 */
[----:B------:R-:W-:-:S03]  /*e230*/  ISETP.LT.OR P3, PT, R34, 0xe1, !P0 ;  /* 0x000000e12200780c */ /* 0x000fc60004761670 */
[----:B------:R0:W-:Y:S01]  /*e240*/  @!P5 STG.E.U8 desc[UR22][R24.64+0xe0], R7 ;  /* 0x0000e0071800d986 */ /* 0x0001e2000c101116 */
[----:B------:R-:W-:-:S03]  /*e250*/  ISETP.LT.OR P5, PT, R34, 0xe9, !P1 ;  /* 0x000000e92200780c */ /* 0x000fc60004fa1670 */
[----:B------:R1:W-:Y:S01]  /*e260*/  @!P6 STG.E.U8 desc[UR22][R24.64+0xe1], R9 ;  /* 0x0000e1091800e986 */ /* 0x0003e2000c101116 */
[----:B------:R-:W-:Y:S02]  /*e270*/  ISETP.LT.OR P6, PT, R34, 0xea, !P1 ;  /* 0x000000ea2200780c */ /* 0x000fe40004fc1670 */
[----:B------:R-:W-:Y:S01]  /*e280*/  F2FP.SATFINITE.E4M3.F32.PACK_AB_MERGE_C R13, RZ, R4, RZ ;  /* 0x00000004ff0d723e */ /* 0x000fe200048070ff */
[----:B------:R1:W-:Y:S01]  /*e290*/  @!P4 STG.E.U8 desc[UR22][R26.64+0xe1], R5 ;  /* 0x0000e1051a00c986 */ /* 0x0003e2000c101116 */
[----:B0-----:R-:W-:-:S03]  /*e2a0*/  F2FP.SATFINITE.E4M3.F32.PACK_AB_MERGE_C R7, RZ, R2, RZ ;  /* 0x00000002ff07723e */ /* 0x001fc600048070ff */
[----:B------:R-:W-:Y:S01]  /*e2b0*/  @!P3 STG.E.U8 desc[UR22][R26.64+0xe0], R13 ;  /* 0x0000e00d1a00b986 */ /* 0x000fe2000c101116 */
[----:B-1----:R-:W-:-:S03]  /*e2c0*/  F2FP.SATFINITE.E4M3.F32.PACK_AB_MERGE_C R9, RZ, R3, RZ ;  /* 0x00000003ff09723e */ /* 0x002fc600048070ff */
[----:B------:R0:W-:Y:S01]  /*e2d0*/  @!P5 STG.E.U8 desc[UR22][R24.64+0xe8], R7 ;  /* 0x0000e8071800d986 */ /* 0x0001e2000c101116 */
[C---:B------:R-:W-:Y:S02]  /*e2e0*/  ISETP.LT.OR P3, PT, R34.reuse, 0xe9, !P0 ;  /* 0x000000e92200780c */ /* 0x040fe40004761670 */
[C---:B------:R-:W-:Y:S01]  /*e2f0*/  ISETP.LT.OR P4, PT, R34.reuse, 0xea, !P0 ;  /* 0x000000ea2200780c */ /* 0x040fe20004781670 */
[----:B------:R1:W-:Y:S01]  /*e300*/  @!P6 STG.E.U8 desc[UR22][R24.64+0xe9], R9 ;  /* 0x0000e9091800e986 */ /* 0x0003e2000c101116 */
[----:B------:R-:W-:Y:S01]  /*e310*/  ISETP.LT.OR P5, PT, R34, 0xf1, !P1 ;  /* 0x000000f12200780c */ /* 0x000fe20004fa1670 */
[----:B------:R-:W-:Y:S01]  /*e320*/  FMUL R2, R218, UR25 ;  /* 0x00000019da027c20 */ /* 0x000fe20008400000 */
[----:B------:R-:W-:Y:S02]  /*e330*/  ISETP.LT.OR P6, PT, R34, 0xf2, !P1 ;  /* 0x000000f22200780c */ /* 0x000fe40004fc1670 */
[----:B------:R-:W-:Y:S02]  /*e340*/  F2FP.SATFINITE.E4M3.F32.PACK_AB_MERGE_C R11, RZ, R0, RZ ;  /* 0x00000000ff0b723e */ /* 0x000fe400048070ff */
[----:B------:R-:W-:-:S03]  /*e350*/  F2FP.SATFINITE.E4M3.F32.PACK_AB_MERGE_C R5, RZ, R2, RZ ;  /* 0x00000002ff05723e */ /* 0x000fc600048070ff */
[----:B------:R-:W-:Y:S01]  /*e360*/  @!P3 STG.E.U8 desc[UR22][R26.64+0xe8], R11 ;  /* 0x0000e80b1a00b986 */ /* 0x000fe2000c101116 */
[----:B------:R-:W-:-:S03]  /*e370*/  ISETP.LT.OR P3, PT, R34, 0xf1, !P0 ;  /* 0x000000f12200780c */ /* 0x000fc60004761670 */
[----:B------:R-:W-:Y:S01]  /*e380*/  @!P4 STG.E.U8 desc[UR22][R26.64+0xe9], R5 ;  /* 0x0000e9051a00c986 */ /* 0x000fe2000c101116 */
[C---:B------:R-:W-:Y:S02]  /*e390*/  ISETP.LT.OR P4, PT, R34.reuse, 0xf9, !P1 ;  /* 0x000000f92200780c */ /* 0x040fe40004f81670 */
[----:B------:R-:W-:Y:S01]  /*e3a0*/  ISETP.LT.OR P1, PT, R34, 0xfa, !P1 ;  /* 0x000000fa2200780c */ /* 0x000fe20004f21670 */
[----:B------:R-:W-:-:S05]  /*e3b0*/  FMUL R0, R220, UR25 ;  /* 0x00000019dc007c20 */ /* 0x000fca0008400000 */
[----:B0-----:R-:W-:-:S05]  /*e3c0*/  F2FP.SATFINITE.E4M3.F32.PACK_AB_MERGE_C R7, RZ, R0, RZ ;  /* 0x00000000ff07723e */ /* 0x001fca00048070ff */
[----:B------:R0:W-:Y:S01]  /*e3d0*/  @!P5 STG.E.U8 desc[UR22][R24.64+0xf0], R7 ;  /* 0x0000f0071800d986 */ /* 0x0001e2000c101116 */
[----:B------:R-:W-:-:S05]  /*e3e0*/  FMUL R3, R221, UR25 ;  /* 0x00000019dd037c20 */ /* 0x000fca0008400000 */
[----:B-1----:R-:W-:Y:S02]  /*e3f0*/  F2FP.SATFINITE.E4M3.F32.PACK_AB_MERGE_C R9, RZ, R3, RZ ;  /* 0x00000003ff09723e */ /* 0x002fe400048070ff */
[----:B------:R-:W-:-:S03]  /*e400*/  ISETP.LT.OR P5, PT, R34, 0xf2, !P0 ;  /* 0x000000f22200780c */ /* 0x000fc600047a1670 */
[----:B------:R1:W-:Y:S01]  /*e410*/  @!P6 STG.E.U8 desc[UR22][R24.64+0xf1], R9 ;  /* 0x0000f1091800e986 */ /* 0x0003e2000c101116 */
[C---:B------:R-:W-:Y:S02]  /*e420*/  ISETP.LT.OR P6, PT, R34.reuse, 0xf9, !P0 ;  /* 0x000000f92200780c */ /* 0x040fe400047c1670 */
[----:B------:R-:W-:Y:S01]  /*e430*/  ISETP.LT.OR P0, PT, R34, 0xfa, !P0 ;  /* 0x000000fa2200780c */ /* 0x000fe20004701670 */
[----:B------:R-:W-:-:S05]  /*e440*/  FMUL R0, R223, UR25 ;  /* 0x00000019df007c20 */ /* 0x000fca0008400000 */
[----:B------:R-:W-:-:S05]  /*e450*/  F2FP.SATFINITE.E4M3.F32.PACK_AB_MERGE_C R13, RZ, R0, RZ ;  /* 0x00000000ff0d723e */ /* 0x000fca00048070ff */
[----:B------:R0:W-:Y:S01]  /*e460*/  @!P3 STG.E.U8 desc[UR22][R26.64+0xf0], R13 ;  /* 0x0000f00d1a00b986 */ /* 0x0001e2000c101116 */
[----:B---3--:R-:W-:Y:S01]  /*e470*/  FMUL R0, R222, UR25 ;  /* 0x00000019de007c20 */ /* 0x008fe20008400000 */
[----:B--2---:R-:W-:Y:S01]  /*e480*/  FMUL R2, R224, UR25 ;  /* 0x00000019e0027c20 */ /* 0x004fe20008400000 */
[----:B----4-:R-:W-:-:S03]  /*e490*/  FMUL R3, R225, UR25 ;  /* 0x00000019e1037c20 */ /* 0x010fc60008400000 */
[----:B0-----:R-:W-:Y:S01]  /*e4a0*/  F2FP.SATFINITE.E4M3.F32.PACK_AB_MERGE_C R7, RZ, R0, RZ ;  /* 0x00000000ff07723e */ /* 0x001fe200048070ff */
[----:B------:R-:W-:Y:S01]  /*e4b0*/  FMUL R4, R226, UR25 ;  /* 0x00000019e2047c20 */ /* 0x000fe20008400000 */
[----:B------:R-:W-:Y:S01]  /*e4c0*/  FMUL R5, R227, UR25 ;  /* 0x00000019e3057c20 */ /* 0x000fe20008400000 */
[----:B-1----:R-:W-:Y:S02]  /*e4d0*/  F2FP.SATFINITE.E4M3.F32.PACK_AB_MERGE_C R9, RZ, R2, RZ ;  /* 0x00000002ff09723e */ /* 0x002fe400048070ff */
[----:B------:R-:W-:Y:S02]  /*e4e0*/  F2FP.SATFINITE.E4M3.F32.PACK_AB_MERGE_C R3, RZ, R3, RZ ;  /* 0x00000003ff03723e */ /* 0x000fe400048070ff */
[----:B------:R-:W-:Y:S02]  /*e4f0*/  F2FP.SATFINITE.E4M3.F32.PACK_AB_MERGE_C R11, RZ, R4, RZ ;  /* 0x00000004ff0b723e */ /* 0x000fe400048070ff */
[----:B------:R-:W-:Y:S01]  /*e500*/  F2FP.SATFINITE.E4M3.F32.PACK_AB_MERGE_C R5, RZ, R5, RZ ;  /* 0x00000005ff05723e */ /* 0x000fe200048070ff */
[----:B------:R0:W-:Y:S04]  /*e510*/  @!P5 STG.E.U8 desc[UR22][R26.64+0xf1], R7 ;  /* 0x0000f1071a00d986 */ /* 0x0001e8000c101116 */
[----:B------:R0:W-:Y:S04]  /*e520*/  @!P4 STG.E.U8 desc[UR22][R24.64+0xf8], R9 ;  /* 0x0000f8091800c986 */ /* 0x0001e8000c101116 */
[----:B------:R0:W-:Y:S04]  /*e530*/  @!P1 STG.E.U8 desc[UR22][R24.64+0xf9], R3 ;  /* 0x0000f90318009986 */ /* 0x0001e8000c101116 */
[----:B------:R0:W-:Y:S04]  /*e540*/  @!P6 STG.E.U8 desc[UR22][R26.64+0xf8], R11 ;  /* 0x0000f80b1a00e986 */ /* 0x0001e8000c101116 */
[----:B------:R0:W-:Y:S02]  /*e550*/  @!P0 STG.E.U8 desc[UR22][R26.64+0xf9], R5 ;  /* 0x0000f9051a008986 */ /* 0x0001e4000c101116 */
.L_x_293:
[----:B------:R-:W-:Y:S05]  /*e560*/  BSYNC B0 ;  /* 0x0000000000007941 */ /* 0x000fea0003800000 */
.L_x_35:
[----:B------:R-:W2:Y:S01]  /*e570*/  LDL.LU R22, [R1+0x7c] ;  /* 0x00007c0001167983 */ /* 0x000ea20000300800 */
[----:B0-----:R-:W-:Y:S01]  /*e580*/  IMAD.U32 R3, RZ, RZ, UR18 ;  /* 0x00000012ff037e24 */ /* 0x001fe2000f8e00ff */
[----:B------:R-:W-:Y:S02]  /*e590*/  ULDC.64 UR6, c[0x0][0x650] ;  /* 0x0001940000067ab9 */ /* 0x000fe40000000a00 */
[----:B------:R-:W3:Y:S01]  /*e5a0*/  LDL.LU R19, [R1+0x80] ;  /* 0x0000800001137983 */ /* 0x000ee20000300800 */
[----:B-----5:R-:W-:Y:S01]  /*e5b0*/  IMAD.U32 R0, RZ, RZ, UR20 ;  /* 0x00000014ff007e24 */ /* 0x020fe2000f8e00ff */
[----:B------:R0:W-:Y:S01]  /*e5c0*/  SYNCS.ARRIVE.TRANS64.A1T0 RZ, [R3+UR29], RZ ;  /* 0x000000ff03ff79a7 */ /* 0x0001e2000810001d */
[----:B------:R-:W-:Y:S02]  /*e5d0*/  IMAD.U32 R2, RZ, RZ, UR20 ;  /* 0x00000014ff027e24 */ /* 0x000fe4000f8e00ff */
[----:B------:R-:W-:Y:S02]  /*e5e0*/  IMAD.MOV.U32 R4, RZ, RZ, -0x1 ;  /* 0xffffffffff047424 */ /* 0x000fe400078e00ff */
[----:B0-----:R-:W-:Y:S01]  /*e5f0*/  IMAD.U32 R3, RZ, RZ, UR15 ;  /* 0x0000000fff037e24 */ /* 0x001fe2000f8e00ff */
[----:B---3--:R-:W-:-:S02]  /*e600*/  LEA R19, P0, R0, R19, 0x1 ;  /* 0x0000001300137211 */ /* 0x008fc400078008ff */
[----:B------:R-:W-:Y:S02]  /*e610*/  PRMT R0, RZ, 0x7610, R0 ;  /* 0x00007610ff007816 */ /* 0x000fe40000000000 */
[----:B--2---:R-:W-:Y:S01]  /*e620*/  LEA.HI.X R22, R2, R22, R3, 0x1, P0 ;  /* 0x0000001602167211 */ /* 0x004fe200000f0c03 */
[----:B------:R-:W-:Y:S01]  /*e630*/  IMAD.MOV.U32 R2, RZ, RZ, -0x1 ;  /* 0xffffffffff027424 */ /* 0x000fe200078e00ff */
[----:B------:R0:W-:Y:S01]  /*e640*/  STL [R1+0x80], R19 ;  /* 0x0000801301007387 */ /* 0x0001e20000100800 */
[----:B------:R-:W-:Y:S01]  /*e650*/  IMAD.MOV.U32 R3, RZ, RZ, -0x1 ;  /* 0xffffffffff037424 */ /* 0x000fe200078e00ff */
[----:B------:R-:W-:Y:S02]  /*e660*/  ISETP.GE.U32.AND P0, PT, R19, UR6, PT ;  /* 0x0000000613007c0c */ /* 0x000fe4000bf06070 */
[----:B------:R0:W-:Y:S02]  /*e670*/  STL [R1+0x7c], R22 ;  /* 0x00007c1601007387 */ /* 0x0001e40000100800 */
[----:B------:R-:W-:-:S02]  /*e680*/  ISETP.GE.U32.AND.EX P0, PT, R22, UR7, PT, P0 ;  /* 0x0000000716007c0c */ /* 0x000fc4000bf06100 */
[----:B------:R0:W-:Y:S04]  /*e690*/  STL [R1+0x84], R4 ;  /* 0x0000840401007387 */ /* 0x0001e80000100800 */
[----:B------:R0:W-:Y:S04]  /*e6a0*/  STL [R1+0x78], R2 ;  /* 0x0000780201007387 */ /* 0x0001e80000100800 */
[----:B------:R0:W-:Y:S03]  /*e6b0*/  STL [R1+0x88], R3 ;  /* 0x0000880301007387 */ /* 0x0001e60000100800 */
[----:B------:R-:W-:Y:S05]  /*e6c0*/  @P0 BRA `(.L_x_294) ;  /* 0x0000000400740947 */ /* 0x000fea0003800000 */
[----:B------:R-:W2:Y:S01]  /*e6d0*/  S2R R14, SR_CTAID.X ;  /* 0x00000000000e7919 */ /* 0x000ea20000002500 */
[----:B------:R-:W3:Y:S01]  /*e6e0*/  LDC.64 R8, c[0x0][0x628] ;  /* 0x00018a00ff087b82 */ /* 0x000ee20000000a00 */
[----:B------:R-:W-:Y:S01]  /*e6f0*/  ULDC UR6, c[0x0][0x150] ;  /* 0x0000540000067ab9 */ /* 0x000fe20000000800 */
[----:B------:R-:W-:Y:S01]  /*e700*/  IMAD.MOV.U32 R6, RZ, RZ, R19 ;  /* 0x000000ffff067224 */ /* 0x000fe200078e0013 */
[----:B------:R-:W0:Y:S01]  /*e710*/  S2R R16, SR_CTAID.Y ;  /* 0x0000000000107919 */ /* 0x000e220000002600 */
[----:B------:R-:W-:-:S04]  /*e720*/  IMAD.MOV.U32 R7, RZ, RZ, R22 ;  /* 0x000000ffff077224 */ /* 0x000fc800078e0016 */
[----:B------:R-:W0:Y:S08]  /*e730*/  LDC R17, c[0x0][0x144] ;  /* 0x00005100ff117b82 */ /* 0x000e300000000800 */
[----:B------:R-:W0:Y:S08]  /*e740*/  LDC R10, c[0x0][0x630] ;  /* 0x00018c00ff0a7b82 */ /* 0x000e300000000800 */
[----:B------:R-:W0:Y:S01]  /*e750*/  LDC.64 R12, c[0x0][0x620] ;  /* 0x00018800ff0c7b82 */ /* 0x000e220000000a00 */
[----:B---3--:R-:W-:-:S04]  /*e760*/  ISETP.NE.U32.AND P0, PT, R8, RZ, PT ;  /* 0x000000ff0800720c */ /* 0x008fc80003f05070 */
[----:B------:R-:W-:Y:S02]  /*e770*/  ISETP.NE.AND.EX P0, PT, R9, RZ, PT, P0 ;  /* 0x000000ff0900720c */ /* 0x000fe40003f05300 */
[----:B--2---:R-:W-:-:S05]  /*e780*/  I2FP.F32.U32 R0, R14 ;  /* 0x0000000e00007245 */ /* 0x004fca0000201000 */
[----:B------:R-:W-:-:S04]  /*e790*/  FMUL R0, R0, UR6 ;  /* 0x0000000600007c20 */ /* 0x000fc80008400000 */
[----:B------:R2:W3:Y:S02]  /*e7a0*/  F2I.U32.TRUNC.NTZ R15, R0 ;  /* 0x00000000000f7305 */ /* 0x0004e4000020f000 */
[----:B------:R-:W-:Y:S05]  /*e7b0*/  @!P0 BRA `(.L_x_295) ;  /* 0x0000000000288947 */ /* 0x000fea0003800000 */
[----:B--2---:R-:W2:Y:S02]  /*e7c0*/  LDC R0, c[0x0][0x634] ;  /* 0x00018d00ff007b82 */ /* 0x004ea40000000800 */
[----:B--2---:R-:W-:-:S05]  /*e7d0*/  IADD3 R7, P0, R19, R0, RZ ;  /* 0x0000000013077210 */ /* 0x004fca0007f1e0ff */
[----:B------:R-:W-:-:S04]  /*e7e0*/  IMAD.X R11, RZ, RZ, R22, P0 ;  /* 0x000000ffff0b7224 */ /* 0x000fc800000e0616 */
[----:B0-----:R-:W-:-:S04]  /*e7f0*/  IMAD.WIDE.U32 R2, R11, R8, RZ ;  /* 0x000000080b027225 */ /* 0x001fc800078e00ff */
[----:B------:R-:W-:-:S04]  /*e800*/  IMAD.WIDE.U32 R4, P0, R7, R9, R2 ;  /* 0x0000000907047225 */ /* 0x000fc80007800002 */
[----:B------:R-:W-:-:S04]  /*e810*/  IMAD.WIDE.U32 R2, R7, R8, RZ ;  /* 0x0000000807027225 */ /* 0x000fc800078e00ff */
[----:B------:R-:W-:Y:S01]  /*e820*/  IMAD.X R7, RZ, RZ, RZ, P0 ;  /* 0x000000ffff077224 */ /* 0x000fe200000e06ff */
[----:B------:R-:W-:Y:S01]  /*e830*/  IADD3 RZ, P0, R3, R4, RZ ;  /* 0x0000000403ff7210 */ /* 0x000fe20007f1e0ff */
[----:B------:R-:W-:-:S04]  /*e840*/  IMAD.MOV.U32 R6, RZ, RZ, R5 ;  /* 0x000000ffff067224 */ /* 0x000fc800078e0005 */
[----:B------:R-:W-:-:S08]  /*e850*/  IMAD.WIDE.U32.X R6, R11, R9, R6, P0 ;  /* 0x000000090b067225 */ /* 0x000fd000000e0406 */
.L_x_295:
[-CC-:B0-----:R-:W-:Y:S01]  /*e860*/  SHF.R.U64 R11, R6, R10.reuse, R7.reuse ;  /* 0x0000000a060b7219 */ /* 0x181fe20000001207 */
[----:B------:R-:W0:Y:S01]  /*e870*/  LDC.64 R20, c[0x0][0x640] ;  /* 0x00019000ff147b82 */ /* 0x000e220000000a00 */
[----:B--2---:R-:W-:Y:S01]  /*e880*/  SHF.R.U32.HI R0, RZ, R10, R7 ;  /* 0x0000000aff007219 */ /* 0x004fe20000011607 */
[----:B------:R-:W-:Y:S01]  /*e890*/  IMAD.MOV.U32 R2, RZ, RZ, R19 ;  /* 0x000000ffff027224 */ /* 0x000fe200078e0013 */
[----:B------:R-:W-:Y:S01]  /*e8a0*/  IADD3 R5, P0, RZ, -R11, RZ ;  /* 0x8000000bff057210 */ /* 0x000fe20007f1e0ff */
[----:B---3--:R-:W-:Y:S01]  /*e8b0*/  IMAD.MOV R15, RZ, RZ, -R15 ;  /* 0x000000ffff0f7224 */ /* 0x008fe200078e0a0f */
[----:B------:R-:W-:Y:S01]  /*e8c0*/  ULDC UR6, c[0x0][0x154] ;  /* 0x0000550000067ab9 */ /* 0x000fe20000000800 */
[----:B------:R-:W-:Y:S02]  /*e8d0*/  IMAD.MOV.U32 R7, RZ, RZ, 0x1 ;  /* 0x00000001ff077424 */ /* 0x000fe400078e00ff */
[----:B------:R-:W2:Y:S01]  /*e8e0*/  LDC R4, c[0x0][0x618] ;  /* 0x00018600ff047b82 */ /* 0x000ea20000000800 */
[----:B------:R-:W-:-:S02]  /*e8f0*/  IMAD.X R3, RZ, RZ, ~R0, P0 ;  /* 0x000000ffff037224 */ /* 0x000fc400000e0e00 */
[----:B------:R-:W-:Y:S02]  /*e900*/  IMAD R17, R17, R15, R14 ;  /* 0x0000000f11117224 */ /* 0x000fe400078e020e */
[-C--:B------:R-:W-:Y:S02]  /*e910*/  IMAD R0, R3, R12.reuse, RZ ;  /* 0x0000000c03007224 */ /* 0x080fe400078e02ff */
[----:B------:R-:W-:Y:S01]  /*e920*/  IMAD.MOV.U32 R3, RZ, RZ, R22 ;  /* 0x000000ffff037224 */ /* 0x000fe200078e0016 */
[----:B------:R-:W3:Y:S01]  /*e930*/  LDC R6, c[0x0][0x608] ;  /* 0x00018200ff067b82 */ /* 0x000ee20000000800 */
[----:B------:R-:W-:-:S04]  /*e940*/  IMAD.WIDE.U32 R2, R5, R12, R2 ;  /* 0x0000000c05027225 */ /* 0x000fc800078e0002 */
[----:B------:R-:W-:-:S03]  /*e950*/  IMAD R5, R5, R13, R0 ;  /* 0x0000000d05057224 */ /* 0x000fc600078e0200 */
[----:B------:R-:W5:Y:S01]  /*e960*/  LDC R18, c[0x0][0x658] ;  /* 0x00019600ff127b82 */ /* 0x000f620000000800 */
[----:B------:R-:W-:Y:S01]  /*e970*/  I2FP.F32.U32 R0, R16 ;  /* 0x0000001000007245 */ /* 0x000fe20000201000 */
[----:B------:R-:W-:Y:S01]  /*e980*/  IMAD.IADD R3, R3, 0x1, R5 ;  /* 0x0000000103037824 */ /* 0x000fe200078e0205 */
[----:B0-----:R-:W-:Y:S01]  /*e990*/  ISETP.NE.U32.AND P0, PT, R20, RZ, PT ;  /* 0x000000ff1400720c */ /* 0x001fe20003f05070 */
[----:B------:R-:W-:Y:S02]  /*e9a0*/  IMAD.MOV.U32 R5, RZ, RZ, -0x1 ;  /* 0xffffffffff057424 */ /* 0x000fe400078e00ff */
[----:B------:R-:W-:Y:S02]  /*e9b0*/  FMUL R0, R0, UR6 ;  /* 0x0000000600007c20 */ /* 0x000fe40008400000 */
[----:B------:R-:W0:Y:S01]  /*e9c0*/  LDC R15, c[0x0][0x148] ;  /* 0x00005200ff0f7b82 */ /* 0x000e220000000800 */
[----:B--2---:R-:W-:Y:S01]  /*e9d0*/  SHF.R.U64 R10, R2, R4, R3 ;  /* 0x00000004020a7219 */ /* 0x004fe20000001203 */
[----:B------:R2:W0:Y:S01]  /*e9e0*/  F2I.U32.TRUNC.NTZ R13, R0 ;  /* 0x00000000000d7305 */ /* 0x000422000020f000 */
[----:B------:R-:W-:-:S02]  /*e9f0*/  ISETP.NE.AND.EX P0, PT, R21, RZ, PT, P0 ;  /* 0x000000ff1500720c */ /* 0x000fc40003f05300 */
[----:B------:R-:W-:-:S03]  /*ea00*/  SHF.R.U32.HI R3, RZ, R4, R3 ;  /* 0x00000004ff037219 */ /* 0x000fc60000011603 */
[----:B------:R-:W0:Y:S01]  /*ea10*/  LDC R14, c[0x0][0x600] ;  /* 0x00018000ff0e7b82 */ /* 0x000e220000000800 */
[-CC-:B---3--:R-:W-:Y:S02]  /*ea20*/  SHF.R.U64 R8, R10, R6.reuse, R3.reuse ;  /* 0x000000060a087219 */ /* 0x188fe40000001203 */
[----:B------:R-:W-:-:S05]  /*ea30*/  SHF.R.U32.HI R3, RZ, R6, R3 ;  /* 0x00000006ff037219 */ /* 0x000fca0000011603 */
[----:B------:R-:W3:Y:S01]  /*ea40*/  LDC R22, c[0x0][0x648] ;  /* 0x00019200ff167b82 */ /* 0x000ee20000000800 */
[-CC-:B-----5:R-:W-:Y:S02]  /*ea50*/  SHF.R.U64 R12, R8, R18.reuse, R3.reuse ;  /* 0x00000012080c7219 */ /* 0x1a0fe40000001203 */
[-C--:B------:R-:W-:Y:S02]  /*ea60*/  SHF.L.U32 R5, R5, R18.reuse, RZ ;  /* 0x0000001205057219 */ /* 0x080fe400000006ff */
[-C--:B------:R-:W-:Y:S01]  /*ea70*/  SHF.R.U32.HI R3, RZ, R18.reuse, R3 ;  /* 0x00000012ff037219 */ /* 0x080fe20000011603 */
[----:B------:R-:W-:Y:S01]  /*ea80*/  IMAD.MOV.U32 R2, RZ, RZ, R12 ;  /* 0x000000ffff027224 */ /* 0x000fe200078e000c */
[----:B------:R-:W-:Y:S01]  /*ea90*/  SHF.L.U32 R18, R7, R18, RZ ;  /* 0x0000001207127219 */ /* 0x000fe200000006ff */
[----:B------:R-:W0:Y:S01]  /*eaa0*/  LDC R23, c[0x0][0x638] ;  /* 0x00018e00ff177b82 */ /* 0x000e220000000800 */
[----:B------:R-:W-:-:S07]  /*eab0*/  LOP3.LUT R19, RZ, R5, RZ, 0x33, !PT ;  /* 0x00000005ff137212 */ /* 0x000fce00078e33ff */
[----:B------:R-:W0:Y:S01]  /*eac0*/  LDC R24, c[0x0][0x610] ;  /* 0x00018400ff187b82 */ /* 0x000e220000000800 */
[----:B--2---:R-:W-:Y:S05]  /*ead0*/  @!P0 BRA `(.L_x_296) ;  /* 0x0000000000288947 */ /* 0x004fea0003800000 */
        /* <DEDUP_REMOVED lines=10> */
.L_x_296:
[----:B---3--:R-:W-:Y:S01]  /*eb80*/  SHF.R.U64 R0, R2, R22, R3 ;  /* 0x0000001602007219 */ /* 0x008fe20000001203 */
[----:B0-----:R-:W-:Y:S01]  /*eb90*/  VIADD R7, R14, 0xffffffff ;  /* 0xffffffff0e077836 */ /* 0x001fe20000000000 */
[----:B------:R-:W-:Y:S01]  /*eba0*/  LOP3.LUT R5, R8, R19, RZ, 0xc0, !PT ;  /* 0x0000001308057212 */ /* 0x000fe200078ec0ff */
[----:B------:R-:W-:Y:S02]  /*ebb0*/  IMAD.MOV R13, RZ, RZ, -R13 ;  /* 0x000000ffff0d7224 */ /* 0x000fe400078e0a0d */
[----:B------:R-:W-:Y:S02]  /*ebc0*/  IMAD.MOV R3, RZ, RZ, -R0 ;  /* 0x000000ffff037224 */ /* 0x000fe400078e0a00 */
[----:B------:R-:W-:Y:S01]  /*ebd0*/  IMAD R2, R18, R0, R5 ;  /* 0x0000000012027224 */ /* 0x000fe200078e0205 */
[----:B------:R-:W-:Y:S01]  /*ebe0*/  LOP3.LUT R5, R10, R7, RZ, 0xc0, !PT ;  /* 0x000000070a057212 */ /* 0x000fe200078ec0ff */
[----:B------:R-:W-:Y:S02]  /*ebf0*/  @P2 IMAD R17, R15, R13, R16 ;  /* 0x0000000d0f112224 */ /* 0x000fe400078e0210 */
[----:B------:R-:W-:-:S02]  /*ec00*/  IMAD R0, R3, R23, R12 ;  /* 0x0000001703007224 */ /* 0x000fc400078e020c */
[----:B------:R-:W-:Y:S02]  /*ec10*/  IMAD.MOV.U32 R4, RZ, RZ, 0x1 ;  /* 0x00000001ff047424 */ /* 0x000fe400078e00ff */
[----:B------:R-:W-:Y:S02]  /*ec20*/  IMAD R2, R2, R24, R17 ;  /* 0x0000001802027224 */ /* 0x000fe400078e0211 */
[----:B------:R-:W-:Y:S01]  /*ec30*/  IMAD R3, R0, R14, R5 ;  /* 0x0000000e00037224 */ /* 0x000fe200078e0205 */
[----:B------:R-:W-:-:S04]  /*ec40*/  PRMT R0, R4, 0x7610, R0 ;  /* 0x0000761004007816 */ /* 0x000fc80000000000 */
[----:B------:R-:W-:Y:S02]  /*ec50*/  SEL R4, R3, R2, !P2 ;  /* 0x0000000203047207 */ /* 0x000fe40005000000 */
[----:B------:R-:W-:-:S03]  /*ec60*/  SEL R2, R2, R3, !P2 ;  /* 0x0000000302027207 */ /* 0x000fc60005000000 */
[----:B------:R2:W-:Y:S04]  /*ec70*/  STL [R1+0x88], R4 ;  /* 0x0000880401007387 */ /* 0x0005e80000100800 */
[----:B------:R2:W-:Y:S04]  /*ec80*/  STL [R1+0x78], R11 ;  /* 0x0000780b01007387 */ /* 0x0005e80000100800 */
[----:B------:R2:W-:Y:S02]  /*ec90*/  STL [R1+0x84], R2 ;  /* 0x0000840201007387 */ /* 0x0005e40000100800 */
.L_x_294:
[----:B------:R-:W-:Y:S01]  /*eca0*/  LOP3.LUT P0, RZ, R0, 0xff, RZ, 0xc0, !PT ;  /* 0x000000ff00ff7812 */ /* 0x000fe2000780c0ff */
[----:B------:R-:W-:-:S12]  /*ecb0*/  ULOP3.LUT UR30, UR30, 0x1, URZ, 0x3c, !UPT ;  /* 0x000000011e1e7892 */ /* 0x000fd8000f8e3c3f */
[----:B------:R-:W-:Y:S05]  /*ecc0*/  @P0 BRA `(.L_x_297) ;  /* 0xffffff2800100947 */ /* 0x000fea000383ffff */
[----:B------:R-:W-:Y:S05]  /*ecd0*/  EXIT ;  /* 0x000000000000794d */ /* 0x000fea0003800000 */
.L_x_13:
[----:B------:R-:W-:-:S08]  /*ece0*/  ISETP.NE.AND P0, PT, RZ, UR6, PT ;  /* 0x00000006ff007c0c */ /* 0x000fd0000bf05270 */
[----:B0123--:R-:W0:-:S00]  /*ecf0*/  USETMAXREG.DEALLOC.CTAPOOL 0x28 ;  /* 0x00000028000079c8 */ /* 0x00fe0000080e0500 */
[----:B------:R-:W-:Y:S05]  /*ed00*/  @P0 EXIT ;  /* 0x000000000000094d */ /* 0x000fea0003800000 */
[----:B0-----:R-:W-:Y:S01]  /*ed10*/  LOP3.LUT P0, RZ, R0, 0xff, RZ, 0xc0, !PT ;  /* 0x000000ff00ff7812 */ /* 0x001fe2000780c0ff */
[----:B------:R-:W-:Y:S02]  /*ed20*/  IMAD.MOV.U32 R0, RZ, RZ, 0x1 ;  /* 0x00000001ff007424 */ /* 0x000fe400078e00ff */
[----:B------:R-:W-:-:S10]  /*ed30*/  IMAD.MOV.U32 R8, RZ, RZ, RZ ;  /* 0x000000ffff087224 */ /* 0x000fd400078e00ff */
[----:B------:R-:W-:Y:S05]  /*ed40*/  @!P0 BRA `(.L_x_298) ;  /* 0x0000000c00408947 */ /* 0x000fea0003800000 */
[----:B------:R-:W-:Y:S01]  /*ed50*/  LOP3.LUT P0, RZ, R2, 0x1f, RZ, 0xc0, !PT ;  /* 0x0000001f02ff7812 */ /* 0x000fe2000780c0ff */
[----:B------:R-:W-:Y:S01]  /*ed60*/  ULDC UR5, c[0x0][0x658] ;  /* 0x0001960000057ab9 */ /* 0x000fe20000000800 */
[----:B------:R-:W-:Y:S01]  /*ed70*/  UMOV UR6, 0xffffffff ;  /* 0xffffffff00067882 */ /* 0x000fe20000000000 */
[----:B------:R-:W-:Y:S01]  /*ed80*/  BSSY B0, `(.L_x_298) ;  /* 0x00000cc000007945 */ /* 0x000fe20003800000 */
[----:B------:R-:W-:Y:S01]  /*ed90*/  USHF.L.U32 UR6, UR6, UR5, URZ ;  /* 0x0000000506067299 */ /* 0x000fe2000800063f */
[C---:B------:R-:W-:Y:S01]  /*eda0*/  ISETP.NE.AND P3, PT, R3.reuse, RZ, PT ;  /* 0x000000ff0300720c */ /* 0x040fe20003f65270 */
[----:B------:R-:W-:Y:S01]  /*edb0*/  IMAD.MOV.U32 R9, RZ, RZ, 0x1 ;  /* 0x00000001ff097424 */ /* 0x000fe200078e00ff */
[----:B------:R-:W-:Y:S01]  /*edc0*/  ISETP.NE.OR P0, PT, R3, RZ, !P0 ;  /* 0x000000ff0300720c */ /* 0x000fe20004705670 */
[----:B------:R-:W-:Y:S01]  /*edd0*/  IMAD.MOV.U32 R0, RZ, RZ, 0x1 ;  /* 0x00000001ff007424 */ /* 0x000fe200078e00ff */
[----:B------:R-:W-:Y:S01]  /*ede0*/  ULDC UR4, c[0x0][0x600] ;  /* 0x0001800000047ab9 */ /* 0x000fe20000000800 */
[----:B------:R-:W-:Y:S01]  /*edf0*/  IMAD.MOV.U32 R8, RZ, RZ, RZ ;  /* 0x000000ffff087224 */ /* 0x000fe200078e00ff */
[----:B------:R-:W-:Y:S01]  /*ee00*/  UMOV UR7, 0x1 ;  /* 0x0000000100077882 */ /* 0x000fe20000000000 */
[----:B------:R-:W-:-:S02]  /*ee10*/  UIADD3 UR26, UR14, 0x1, URZ ;  /* 0x000000010e1a7890 */ /* 0x000fc4000fffe03f */
[----:B------:R-:W-:Y:S02]  /*ee20*/  ULOP3.LUT UR27, UR13, 0x2, URZ, 0xfc, !UPT ;  /* 0x000000020d1b7892 */ /* 0x000fe4000f8efc3f */
[----:B------:R-:W-:Y:S02]  /*ee30*/  UIADD3 UR18, UR4, -0x1, URZ ;  /* 0xffffffff04127890 */ /* 0x000fe4000fffe03f */
[----:B------:R-:W-:Y:S02]  /*ee40*/  USHF.L.U32 UR22, UR7, UR5, URZ ;  /* 0x0000000507167299 */ /* 0x000fe4000800063f */
[----:B------:R-:W-:Y:S01]  /*ee50*/  ULOP3.LUT UR19, URZ, UR6, URZ, 0x33, !UPT ;  /* 0x000000063f137292 */ /* 0x000fe2000f8e333f */
[----:B------:R-:W-:-:S11]  /*ee60*/  ULDC.64 UR24, c[0x0][0x198] ;  /* 0x0000660000187ab9 */ /* 0x000fd60000000a00 */
.L_x_310:
[----:B------:R-:W-:-:S03]  /*ee70*/  UMOV UR4, 0xffffffff ;  /* 0xffffffff00047882 */ /* 0x000fc60000000000 */
[----:B01----:R-:W-:Y:S05]  /*ee80*/  BRA.DIV UR4, `(.L_x_299) ;  /* 0x0000000e04f87947 */ /* 0x003fea000b800000 */
[----:B------:R-:W-:-:S13]  /*ee90*/  ELECT P1, URZ, PT ;  /* 0x00000000003f782f */ /* 0x000fda0003820000 */
.L_x_322:
[----:B------:R-:W0:Y:S01]  /*eea0*/  LDC R2, c[0x0][0x28c] ;  /* 0x0000a300ff027b82 */ /* 0x000e220000000800 */
[----:B------:R-:W-:Y:S01]  /*eeb0*/  BSSY B1, `(.L_x_300) ;  /* 0x000003b000017945 */ /* 0x000fe20003800000 */
[----:B0-----:R-:W-:-:S13]  /*eec0*/  ISETP.LT.OR P1, PT, R2, 0x1, !P1 ;  /* 0x000000010200780c */ /* 0x001fda0004f21670 */
[----:B------:R-:W-:Y:S05]  /*eed0*/  @P1 BRA `(.L_x_301) ;  /* 0x0000000000e01947 */ /* 0x000fea0003800000 */
[----:B------:R-:W2:Y:S04]  /*eee0*/  LDL.LU R4, [R1+0x88] ;  /* 0x0000880001047983 */ /* 0x000ea80000300800 */
[----:B------:R-:W3:Y:S01]  /*eef0*/  LDL.LU R3, [R1+0x84] ;  /* 0x0000840001037983 */ /* 0x000ee20000300800 */
[----:B------:R-:W-:Y:S02]  /*ef00*/  IMAD.MOV.U32 R12, RZ, RZ, RZ ;  /* 0x000000ffff0c7224 */ /* 0x000fe400078e00ff */
[----:B------:R-:W-:Y:S02]  /*ef10*/  IMAD.U32 R13, RZ, RZ, UR26 ;  /* 0x0000001aff0d7e24 */ /* 0x000fe4000f8e00ff */
[----:B------:R-:W-:Y:S02]  /*ef20*/  IMAD.MOV.U32 R2, RZ, RZ, R0 ;  /* 0x000000ffff027224 */ /* 0x000fe400078e0000 */
[----:B--2---:R-:W-:-:S02]  /*ef30*/  IMAD.SHL.U32 R6, R4, 0x100, RZ ;  /* 0x0000010004067824 */ /* 0x004fc400078e00ff */
[----:B---3--:R-:W-:Y:S02]  /*ef40*/  IMAD.SHL.U32 R7, R3, 0x40, RZ ;  /* 0x0000004003077824 */ /* 0x008fe400078e00ff */
[----:B------:R-:W-:-:S07]  /*ef50*/  IMAD.MOV.U32 R3, RZ, RZ, R8 ;  /* 0x000000ffff037224 */ /* 0x000fce00078e0008 */
.L_x_305:
[----:B------:R-:W0:Y:S01]  /*ef60*/  S2R R5, SR_CgaCtaId ;  /* 0x0000000000057919 */ /* 0x000e220000008800 */
[----:B------:R-:W-:-:S04]  /*ef70*/  MOV R4, 0x400 ;  /* 0x0000040000047802 */ /* 0x000fc80000000f00 */
[----:B0-----:R-:W-:Y:S02]  /*ef80*/  LEA R10, R5, R4, 0x18 ;  /* 0x00000004050a7211 */ /* 0x001fe400078ec0ff */
[----:B------:R-:W-:Y:S01]  /*ef90*/  SHF.L.U32 R4, R2, 0x1f, RZ ;  /* 0x0000001f02047819 */ /* 0x000fe200000006ff */
[----:B------:R-:W0:Y:S02]  /*efa0*/  @!P3 LDC R5, c[0x0][0x500] ;  /* 0x00014000ff05bb82 */ /* 0x000e240000000800 */
[----:B------:R-:W-:-:S04]  /*efb0*/  IMAD R11, R3, 0x8, R10 ;  /* 0x00000008030b7824 */ /* 0x000fc800078e020a */
[----:B------:R-:W1:Y:S02]  /*efc0*/  SYNCS.PHASECHK.TRANS64.TRYWAIT P1, [R11+URZ+0x18], R4 ;  /* 0x000018040b0075a7 */ /* 0x000e64000802017f */
[----:B-1----:R-:W-:Y:S05]  /*efd0*/  @!P1 BRA `(.L_x_302) ;  /* 0x0000000c00c49947 */ /* 0x002fea0003800000 */
.L_x_323:
[----:B------:R-:W-:Y:S01]  /*efe0*/  UPRMT UR4, UR27, 0x9910, URZ ;  /* 0x000099101b047896 */ /* 0x000fe2000800003f */
[----:B0-----:R0:W-:Y:S03]  /*eff0*/  @!P3 SYNCS.ARRIVE.TRANS64 RZ, [R11+URZ], R5 ;  /* 0x000000050bffb9a7 */ /* 0x0011e6000800003f */
[----:B------:R-:W-:-:S06]  /*f000*/  UISETP.NE.AND UP0, UPT, UR4, 0x2, UPT ;  /* 0x000000020400788c */ /* 0x000fcc000bf05270 */
[----:B------:R-:W-:-:S13]  /*f010*/  PLOP3.LUT P1, PT, PT, PT, UP0, 0x80, 0x0 ;  /* 0x000000000000781c */ /* 0x000fda0003f2f008 */
[----:B0-----:R-:W-:Y:S05]  /*f020*/  @P1 BRA `(.L_x_303) ;  /* 0x0000000000041947 */ /* 0x001fea0003800000 */
[----:B------:R-:W-:Y:S01]  /*f030*/  BPT.TRAP 0x1 ;  /* 0x000000040000795c */ /* 0x000fe20000300000 */
.L_x_303:
[----:B------:R-:W-:Y:S05]  /*f040*/  @P0 BRA `(.L_x_304) ;  /* 0x0000000000040947 */ /* 0x000fea0003800000 */
[----:B------:R-:W-:Y:S01]  /*f050*/  BPT.TRAP 0x1 ;  /* 0x000000040000795c */ /* 0x000fe20000300000 */
.L_x_304:
[----:B------:R-:W2:Y:S01]  /*f060*/  LDL R5, [R1+0x78] ;  /* 0x0000780001057983 */ /* 0x000ea20000100800 */
[--C-:B-1----:R-:W-:Y:S01]  /*f070*/  IMAD R4, R3, 0x800, R10.reuse ;  /* 0x0000080003047824 */ /* 0x102fe200078e020a */
[----:B------:R-:W-:Y:S01]  /*f080*/  R2UR UR9, R11 ;  /* 0x000000000b0972ca */ /* 0x000fe200000e0000 */
[----:B------:R-:W-:Y:S01]  /*f090*/  IMAD R10, R3, 0x2000, R10 ;  /* 0x00002000030a7824 */ /* 0x000fe200078e020a */
[----:B------:R-:W-:Y:S01]  /*f0a0*/  UIADD3 UR4, UP0, UR24, 0xf0, URZ ;  /* 0x000000f018047890 */ /* 0x000fe2000ff1e03f */
[----:B------:R-:W-:Y:S01]  /*f0b0*/  VIADD R13, R13, 0xffffffff ;  /* 0xffffffff0d0d7836 */ /* 0x000fe20000000000 */
[----:B------:R-:W-:Y:S01]  /*f0c0*/  R2UR UR5, R4 ;  /* 0x00000000040572ca */ /* 0x000fe200000e0000 */
[----:B------:R-:W-:Y:S01]  /*f0d0*/  UIADD3 UR28, UP1, UR24, 0x1f0, URZ ;  /* 0x000001f0181c7890 */ /* 0x000fe2000ff3e03f */
[----:B------:R-:W-:Y:S01]  /*f0e0*/  R2UR UR8, R10 ;  /* 0x000000000a0872ca */ /* 0x000fe200000e0000 */
[----:B------:R-:W-:Y:S01]  /*f0f0*/  VIADD R3, R3, 0x1 ;  /* 0x0000000103037836 */ /* 0x000fe20000000000 */
[----:B------:R-:W-:Y:S01]  /*f100*/  R2UR UR11, R7 ;  /* 0x00000000070b72ca */ /* 0x000fe200000e0000 */
[----:B------:R-:W-:Y:S01]  /*f110*/  UIADD3.X UR29, URZ, UR25, URZ, UP1, !UPT ;  /* 0x000000193f1d7290 */ /* 0x000fe20008ffe43f */
[----:B------:R-:W-:Y:S01]  /*f120*/  R2UR UR10, R12 ;  /* 0x000000000c0a72ca */ /* 0x000fe200000e0000 */
[----:B------:R-:W-:Y:S01]  /*f130*/  UMOV UR6, 0x0 ;  /* 0x0000000000067882 */ /* 0x000fe20000000000 */
[----:B------:R-:W-:Y:S01]  /*f140*/  R2UR UR23, R6 ;  /* 0x00000000061772ca */ /* 0x000fe200000e0000 */
[----:B------:R-:W-:Y:S01]  /*f150*/  UMOV UR7, 0x10000000 ;  /* 0x1000000000077882 */ /* 0x000fe20000000000 */
[----:B------:R-:W-:Y:S01]  /*f160*/  ISETP.GT.AND P4, PT, R13, 0x1, PT ;  /* 0x000000010d00780c */ /* 0x000fe20003f84270 */
[----:B------:R-:W-:Y:S01]  /*f170*/  VIADD R12, R12, 0x20 ;  /* 0x000000200c0c7836 */ /* 0x000fe20000000000 */
[----:B------:R-:W-:Y:S01]  /*f180*/  ISETP.NE.AND P1, PT, R3, 0x3, PT ;  /* 0x000000030300780c */ /* 0x000fe20003f25270 */
[----:B------:R-:W-:-:S02]  /*f190*/  UIADD3 UR16, UR5, 0x100, URZ ;  /* 0x0000010005107890 */ /* 0x000fc4000fffe03f */
[----:B------:R-:W-:Y:S01]  /*f1a0*/  UIADD3.X UR5, URZ, UR25, URZ, UP0, !UPT ;  /* 0x000000193f057290 */ /* 0x000fe200087fe43f */
[----:B------:R-:W-:Y:S01]  /*f1b0*/  SEL R3, R3, RZ, P1 ;  /* 0x000000ff03037207 */ /* 0x000fe20000800000 */
[----:B------:R-:W-:-:S03]  /*f1c0*/  UIADD3 UR17, UR8, 0x1900, URZ ;  /* 0x0000190008117890 */ /* 0x000fc6000fffe03f */
[----:B------:R-:W-:Y:S01]  /*f1d0*/  UMOV UR8, UR16 ;  /* 0x0000001000087c82 */ /* 0x000fe20008000000 */
[----:B--2---:R-:W-:Y:S02]  /*f1e0*/  R2UR UR12, R5 ;  /* 0x00000000050c72ca */ /* 0x004fe400000e0000 */
[----:B------:R-:W-:-:S04]  /*f1f0*/  SEL R5, RZ, 0x1, P1 ;  /* 0x00000001ff057807 */ /* 0x000fc80000800000 */
[----:B------:R-:W-:-:S07]  /*f200*/  LOP3.LUT R2, R2, R5, RZ, 0x3c, !PT ;  /* 0x0000000502027212 */ /* 0x000fce00078e3cff */
[----:B------:R0:W-:Y:S02]  /*f210*/  UTMALDG.3D [UR8], [UR4], desc[UR6] ;  /* 0x00000608040075b4 */ /* 0x0001e40008011000 */
[----:B0-----:R-:W-:Y:S01]  /*f220*/  UMOV UR8, UR17 ;  /* 0x0000001100087c82 */ /* 0x001fe20008000000 */
[----:B------:R-:W-:Y:S02]  /*f230*/  UMOV UR11, UR23 ;  /* 0x00000017000b7c82 */ /* 0x000fe40008000000 */
[----:B------:R0:W-:Y:S02]  /*f240*/  UTMALDG.3D [UR8], [UR28], desc[UR6] ;  /* 0x000006081c0075b4 */ /* 0x0001e40008011000 */
[----:B0-----:R-:W-:Y:S05]  /*f250*/  @P4 BRA `(.L_x_305) ;  /* 0xfffffffc00404947 */ /* 0x001fea000383ffff */
.L_x_301:
[----:B------:R-:W-:Y:S05]  /*f260*/  BSYNC B1 ;  /* 0x0000000000017941 */ /* 0x000fea0003800000 */
.L_x_300:
[----:B------:R-:W2:Y:S01]  /*f270*/  LDL.LU R15, [R1+0x7c] ;  /* 0x00007c00010f7983 */ /* 0x000ea20000300800 */
[----:B------:R-:W-:Y:S01]  /*f280*/  LOP3.LUT P5, RZ, R9, 0xff, RZ, 0xc0, !PT ;  /* 0x000000ff09ff7812 */ /* 0x000fe200078ac0ff */
[----:B------:R-:W-:Y:S01]  /*f290*/  VIADD R8, R8, UR14 ;  /* 0x0000000e08087c36 */ /* 0x000fe20008000000 */
[----:B------:R-:W-:Y:S01]  /*f2a0*/  UISETP.GE.U32.AND UP0, UPT, UR14, 0x3, UPT ;  /* 0x000000030e00788c */ /* 0x000fe2000bf06070 */
[----:B------:R-:W3:Y:S01]  /*f2b0*/  LDL.LU R14, [R1+0x80] ;  /* 0x00008000010e7983 */ /* 0x000ee20000300800 */
[----:B------:R-:W-:Y:S01]  /*f2c0*/  IMAD.U32 R5, RZ, RZ, UR14 ;  /* 0x0000000eff057e24 */ /* 0x000fe2000f8e00ff */
[----:B------:R-:W-:Y:S01]  /*f2d0*/  ULDC.64 UR4, c[0x0][0x650] ;  /* 0x0001940000047ab9 */ /* 0x000fe20000000a00 */
[----:B------:R-:W-:Y:S01]  /*f2e0*/  ISETP.GT.U32.AND P1, PT, R8, 0x2, PT ;  /* 0x000000020800780c */ /* 0x000fe20003f24070 */
[----:B------:R-:W-:Y:S01]  /*f2f0*/  BSSY B1, `(.L_x_306) ;  /* 0x0000072000017945 */ /* 0x000fe20003800000 */
[----:B------:R-:W-:Y:S02]  /*f300*/  PLOP3.LUT P4, PT, PT, PT, UP0, 0x80, 0x0 ;  /* 0x000000000000781c */ /* 0x000fe40003f8f008 */
[----:B------:R-:W-:-:S02]  /*f310*/  ISETP.LT.U32.AND P1, PT, R5, 0x3, P1 ;  /* 0x000000030500780c */ /* 0x000fc40000f21070 */
[----:B------:R-:W-:Y:S01]  /*f320*/  PRMT R9, RZ, 0x7610, R9 ;  /* 0x00007610ff097816 */ /* 0x000fe20000000009 */
[----:B------:R-:W0:Y:S01]  /*f330*/  @P5 S2R R3, SR_CgaCtaId ;  /* 0x0000000000035919 */ /* 0x000e220000008800 */
[----:B------:R-:W-:-:S04]  /*f340*/  @P5 MOV R2, 0x400 ;  /* 0x0000040000025802 */ /* 0x000fc80000000f00 */
[----:B0-----:R-:W-:Y:S01]  /*f350*/  @P5 LEA R4, R3, R2, 0x18 ;  /* 0x0000000203045211 */ /* 0x001fe200078ec0ff */
[----:B------:R-:W-:-:S03]  /*f360*/  IMAD.WIDE.U32 R2, R8, -0x55555555, RZ ;  /* 0xaaaaaaab08027825 */ /* 0x000fc600078e00ff */
[----:B------:R0:W-:Y:S02]  /*f370*/  @P5 SYNCS.ARRIVE.TRANS64.A1T0 RZ, [R4+URZ+0x68], RZ ;  /* 0x000068ff04ff59a7 */ /* 0x0001e4000810003f */
[----:B------:R-:W-:Y:S02]  /*f380*/  SHF.R.U32.HI R5, RZ, 0x1, R3 ;  /* 0x00000001ff057819 */ /* 0x000fe40000011603 */
[----:B------:R-:W-:Y:S02]  /*f390*/  SEL R3, RZ, 0x1, !P1 ;  /* 0x00000001ff037807 */ /* 0x000fe40004800000 */
[----:B------:R-:W-:Y:S01]  /*f3a0*/  PRMT R2, RZ, 0x7610, R2 ;  /* 0x00007610ff027816 */ /* 0x000fe20000000002 */
[----:B------:R-:W-:Y:S01]  /*f3b0*/  IMAD R8, R5, -0x3, R8 ;  /* 0xfffffffd05087824 */ /* 0x000fe200078e0208 */
[----:B------:R-:W-:Y:S01]  /*f3c0*/  LOP3.LUT R0, R0, R3, RZ, 0x3c, !PT ;  /* 0x0000000300007212 */ /* 0x000fe200078e3cff */
[----:B0-----:R-:W-:Y:S02]  /*f3d0*/  IMAD.MOV.U32 R4, RZ, RZ, -0x1 ;  /* 0xffffffffff047424 */ /* 0x001fe400078e00ff */
[----:B------:R-:W-:Y:S01]  /*f3e0*/  IMAD.MOV.U32 R3, RZ, RZ, -0x1 ;  /* 0xffffffffff037424 */ /* 0x000fe200078e00ff */
[----:B------:R-:W-:Y:S01]  /*f3f0*/  @P4 LOP3.LUT R0, R0, 0x1, R5, 0x78, !PT ;  /* 0x0000000100004812 */ /* 0x000fe200078e7805 */
[----:B------:R-:W-:Y:S01]  /*f400*/  IMAD.MOV.U32 R5, RZ, RZ, -0x1 ;  /* 0xffffffffff057424 */ /* 0x000fe200078e00ff */
[----:B---3--:R-:W-:-:S04]  /*f410*/  IADD3 R14, P5, R14, UR20, RZ ;  /* 0x000000140e0e7c10 */ /* 0x008fc8000ffbe0ff */
[----:B--2---:R-:W-:Y:S01]  /*f420*/  IADD3.X R15, R15, UR15, RZ, P5, !PT ;  /* 0x0000000f0f0f7c10 */ /* 0x004fe2000affe4ff */
[----:B------:R0:W-:Y:S01]  /*f430*/  STL [R1+0x80], R14 ;  /* 0x0000800e01007387 */ /* 0x0001e20000100800 */
[----:B------:R-:W-:-:S03]  /*f440*/  ISETP.GE.U32.AND P1, PT, R14, UR4, PT ;  /* 0x000000040e007c0c */ /* 0x000fc6000bf26070 */
[----:B------:R0:W-:Y:S01]  /*f450*/  STL [R1+0x7c], R15 ;  /* 0x00007c0f01007387 */ /* 0x0001e20000100800 */
[----:B------:R-:W-:-:S03]  /*f460*/  ISETP.GE.U32.AND.EX P1, PT, R15, UR5, PT, P1 ;  /* 0x000000050f007c0c */ /* 0x000fc6000bf26110 */
[----:B------:R0:W-:Y:S04]  /*f470*/  STL [R1+0x84], R5 ;  /* 0x0000840501007387 */ /* 0x0001e80000100800 */
[----:B------:R0:W-:Y:S04]  /*f480*/  STL [R1+0x88], R4 ;  /* 0x0000880401007387 */ /* 0x0001e80000100800 */
[----:B------:R0:W-:Y:S02]  /*f490*/  STL [R1+0x78], R3 ;  /* 0x0000780301007387 */ /* 0x0001e40000100800 */
[----:B------:R-:W-:Y:S05]  /*f4a0*/  @P1 BRA `(.L_x_307) ;  /* 0x0000000400581947 */ /* 0x000fea0003800000 */
[----:B------:R-:W-:Y:S01]  /*f4b0*/  ULDC.64 UR4, c[0x0][0x628] ;  /* 0x00018a0000047ab9 */ /* 0x000fe20000000a00 */
[----:B------:R-:W1:Y:S01]  /*f4c0*/  S2R R12, SR_CTAID.X ;  /* 0x00000000000c7919 */ /* 0x000e620000002500 */
[----:B------:R-:W-:Y:S01]  /*f4d0*/  ISETP.NE.U32.AND P1, PT, RZ, UR4, PT ;  /* 0x00000004ff007c0c */ /* 0x000fe2000bf25070 */
[----:B------:R-:W-:Y:S01]  /*f4e0*/  ULDC UR7, c[0x0][0x630] ;  /* 0x00018c0000077ab9 */ /* 0x000fe20000000800 */
[----:B------:R-:W-:Y:S01]  /*f4f0*/  IMAD.MOV.U32 R2, RZ, RZ, R14 ;  /* 0x000000ffff027224 */ /* 0x000fe200078e000e */
[----:B------:R-:W2:Y:S01]  /*f500*/  S2R R10, SR_CTAID.Y ;  /* 0x00000000000a7919 */ /* 0x000ea20000002600 */
[----:B------:R-:W-:Y:S01]  /*f510*/  ISETP.NE.AND.EX P1, PT, RZ, UR5, PT, P1 ;  /* 0x00000005ff007c0c */ /* 0x000fe2000bf25310 */
[----:B0-----:R-:W-:-:S12]  /*f520*/  IMAD.MOV.U32 R3, RZ, RZ, R15 ;  /* 0x000000ffff037224 */ /* 0x001fd800078e000f */
[----:B------:R-:W-:Y:S05]  /*f530*/  @!P1 BRA `(.L_x_308) ;  /* 0x0000000000289947 */ /* 0x000fea0003800000 */
[----:B------:R-:W-:Y:S02]  /*f540*/  ULDC UR6, c[0x0][0x634] ;  /* 0x00018d0000067ab9 */ /* 0x000fe40000000800 */
[----:B------:R-:W-:-:S05]  /*f550*/  IADD3 R7, P1, R14, UR6, RZ ;  /* 0x000000060e077c10 */ /* 0x000fca000ff3e0ff */
[----:B------:R-:W-:-:S04]  /*f560*/  IMAD.X R11, RZ, RZ, R15, P1 ;  /* 0x000000ffff0b7224 */ /* 0x000fc800008e060f */
[----:B------:R-:W-:-:S04]  /*f570*/  IMAD.WIDE.U32 R4, R11, UR4, RZ ;  /* 0x000000040b047c25 */ /* 0x000fc8000f8e00ff */
[----:B------:R-:W-:-:S04]  /*f580*/  IMAD.WIDE.U32 R4, P1, R7, UR5, R4 ;  /* 0x0000000507047c25 */ /* 0x000fc8000f820004 */
[----:B------:R-:W-:-:S04]  /*f590*/  IMAD.WIDE.U32 R6, R7, UR4, RZ ;  /* 0x0000000407067c25 */ /* 0x000fc8000f8e00ff */
[----:B------:R-:W-:Y:S01]  /*f5a0*/  IMAD.X R3, RZ, RZ, RZ, P1 ;  /* 0x000000ffff037224 */ /* 0x000fe200008e06ff */
[----:B------:R-:W-:Y:S01]  /*f5b0*/  IADD3 RZ, P1, R7, R4, RZ ;  /* 0x0000000407ff7210 */ /* 0x000fe20007f3e0ff */
[----:B------:R-:W-:-:S04]  /*f5c0*/  IMAD.MOV.U32 R2, RZ, RZ, R5 ;  /* 0x000000ffff027224 */ /* 0x000fc800078e0005 */
[----:B------:R-:W-:-:S08]  /*f5d0*/  IMAD.WIDE.U32.X R2, R11, UR5, R2, P1 ;  /* 0x000000050b027c25 */ /* 0x000fd000088e0402 */
.L_x_308:
[--C-:B------:R-:W-:Y:S01]  /*f5e0*/  SHF.R.U64 R11, R2, UR7, R3.reuse ;  /* 0x00000007020b7c19 */ /* 0x100fe20008001203 */
[----:B------:R-:W-:Y:S01]  /*f5f0*/  ULDC.64 UR4, c[0x0][0x620] ;  /* 0x0001880000047ab9 */ /* 0x000fe20000000a00 */
[----:B------:R-:W-:Y:S01]  /*f600*/  SHF.R.U32.HI R2, RZ, UR7, R3 ;  /* 0x00000007ff027c19 */ /* 0x000fe20008011603 */
[----:B------:R-:W-:Y:S01]  /*f610*/  IMAD.MOV.U32 R3, RZ, RZ, R15 ;  /* 0x000000ffff037224 */ /* 0x000fe200078e000f */
[----:B------:R-:W-:Y:S01]  /*f620*/  IADD3 R5, P1, RZ, -R11, RZ ;  /* 0x8000000bff057210 */ /* 0x000fe20007f3e0ff */
[----:B------:R-:W0:Y:S01]  /*f630*/  LDC R7, c[0x0][0x144] ;  /* 0x00005100ff077b82 */ /* 0x000e220000000800 */
[----:B-1----:R-:W-:Y:S01]  /*f640*/  I2FP.F32.U32 R6, R12 ;  /* 0x0000000c00067245 */ /* 0x002fe20000201000 */
[----:B------:R-:W-:Y:S01]  /*f650*/  ULDC.64 UR8, c[0x0][0x640] ;  /* 0x0001900000087ab9 */ /* 0x000fe20000000a00 */
[----:B------:R-:W-:Y:S01]  /*f660*/  ULDC UR6, c[0x0][0x608] ;  /* 0x0001820000067ab9 */ /* 0x000fe20000000800 */
[----:B------:R-:W-:Y:S01]  /*f670*/  IMAD.X R2, RZ, RZ, ~R2, P1 ;  /* 0x000000ffff027224 */ /* 0x000fe200008e0e02 */
[----:B------:R-:W-:-:S03]  /*f680*/  ISETP.NE.U32.AND P1, PT, RZ, UR8, PT ;  /* 0x00000008ff007c0c */ /* 0x000fc6000bf25070 */
[----:B------:R-:W-:Y:S01]  /*f690*/  IMAD R4, R2, UR4, RZ ;  /* 0x0000000402047c24 */ /* 0x000fe2000f8e02ff */
[----:B------:R-:W1:Y:S01]  /*f6a0*/  LDC R15, c[0x0][0x148] ;  /* 0x00005200ff0f7b82 */ /* 0x000e620000000800 */
[----:B------:R-:W-:Y:S01]  /*f6b0*/  IMAD.MOV.U32 R2, RZ, RZ, R14 ;  /* 0x000000ffff027224 */ /* 0x000fe200078e000e */
[----:B------:R-:W-:-:S03]  /*f6c0*/  ISETP.NE.AND.EX P1, PT, RZ, UR9, PT, P1 ;  /* 0x00000009ff007c0c */ /* 0x000fc6000bf25310 */
[----:B------:R-:W-:Y:S01]  /*f6d0*/  IMAD.WIDE.U32 R2, R5, UR4, R2 ;  /* 0x0000000405027c25 */ /* 0x000fe2000f8e0002 */
[----:B------:R-:W-:-:S03]  /*f6e0*/  ULDC UR4, c[0x0][0x150] ;  /* 0x0000540000047ab9 */ /* 0x000fc60000000800 */
[----:B------:R-:W-:Y:S01]  /*f6f0*/  FMUL R6, R6, UR4 ;  /* 0x0000000406067c20 */ /* 0x000fe20008400000 */
[----:B------:R-:W-:Y:S01]  /*f700*/  IMAD R5, R5, UR5, R4 ;  /* 0x0000000505057c24 */ /* 0x000fe2000f8e0204 */
[----:B------:R-:W-:Y:S01]  /*f710*/  ULDC UR4, c[0x0][0x618] ;  /* 0x0001860000047ab9 */ /* 0x000fe20000000800 */
[----:B------:R-:W-:Y:S02]  /*f720*/  ULDC UR5, c[0x0][0x154] ;  /* 0x0000550000057ab9 */ /* 0x000fe40000000800 */
[----:B------:R-:W-:Y:S01]  /*f730*/  IMAD.IADD R3, R3, 0x1, R5 ;  /* 0x0000000103037824 */ /* 0x000fe200078e0205 */
[----:B------:R-:W3:Y:S04]  /*f740*/  F2I.U32.TRUNC.NTZ R6, R6 ;  /* 0x0000000600067305 */ /* 0x000ee8000020f000 */
[----:B------:R-:W-:-:S02]  /*f750*/  SHF.R.U64 R13, R2, UR4, R3 ;  /* 0x00000004020d7c19 */ /* 0x000fc40008001203 */
[----:B--2---:R-:W-:-:S05]  /*f760*/  I2FP.F32.U32 R2, R10 ;  /* 0x0000000a00027245 */ /* 0x004fca0000201000 */
[----:B------:R-:W-:Y:S01]  /*f770*/  FMUL R4, R2, UR5 ;  /* 0x0000000502047c20 */ /* 0x000fe20008400000 */
[----:B------:R-:W-:Y:S01]  /*f780*/  SHF.R.U32.HI R2, RZ, UR4, R3 ;  /* 0x00000004ff027c19 */ /* 0x000fe20008011603 */
[----:B------:R-:W-:Y:S02]  /*f790*/  ULDC UR4, c[0x0][0x658] ;  /* 0x0001960000047ab9 */ /* 0x000fe40000000800 */
[----:B------:R2:W4:Y:S01]  /*f7a0*/  F2I.U32.TRUNC.NTZ R18, R4 ;  /* 0x0000000400127305 */ /* 0x000522000020f000 */
[----:B------:R-:W-:Y:S01]  /*f7b0*/  SHF.R.U64 R16, R13, UR6, R2 ;  /* 0x000000060d107c19 */ /* 0x000fe20008001202 */
[----:B---3--:R-:W-:Y:S01]  /*f7c0*/  IMAD.MOV R6, RZ, RZ, -R6 ;  /* 0x000000ffff067224 */ /* 0x008fe200078e0a06 */
[----:B------:R-:W-:-:S03]  /*f7d0*/  SHF.R.U32.HI R3, RZ, UR6, R2 ;  /* 0x00000006ff037c19 */ /* 0x000fc60008011602 */
[----:B0-----:R-:W-:Y:S01]  /*f7e0*/  IMAD R12, R7, R6, R12 ;  /* 0x00000006070c7224 */ /* 0x001fe200078e020c */
[--C-:B------:R-:W-:Y:S02]  /*f7f0*/  SHF.R.U64 R14, R16, UR4, R3.reuse ;  /* 0x00000004100e7c19 */ /* 0x100fe40008001203 */
[----:B------:R-:W-:-:S03]  /*f800*/  SHF.R.U32.HI R3, RZ, UR4, R3 ;  /* 0x00000004ff037c19 */ /* 0x000fc60008011603 */
[----:B------:R-:W-:Y:S01]  /*f810*/  IMAD.MOV.U32 R2, RZ, RZ, R14 ;  /* 0x000000ffff027224 */ /* 0x000fe200078e000e */
[----:B--2-4-:R-:W-:Y:S06]  /*f820*/  @!P1 BRA `(.L_x_309) ;  /* 0x0000000000289947 */ /* 0x014fec0003800000 */
        /* <DEDUP_REMOVED lines=10> */
.L_x_309:
[----:B------:R-:W-:Y:S01]  /*f8d0*/  ULDC UR4, c[0x0][0x648] ;  /* 0x0001920000047ab9 */ /* 0x000fe20000000800 */
[----:B------:R-:W-:Y:S01]  /*f8e0*/  IMAD.MOV R18, RZ, RZ, -R18 ;  /* 0x000000ffff127224 */ /* 0x000fe200078e0a12 */
[----:B------:R-:W-:Y:S01]  /*f8f0*/  SHF.R.U64 R3, R2, UR4, R3 ;  /* 0x0000000402037c19 */ /* 0x000fe20008001203 */
[----:B------:R-:W-:Y:S01]  /*f900*/  ULDC UR4, c[0x0][0x638] ;  /* 0x00018e0000047ab9 */ /* 0x000fe20000000800 */
[----:B------:R-:W-:Y:S01]  /*f910*/  LOP3.LUT R2, R16, UR19, RZ, 0xc0, !PT ;  /* 0x0000001310027c12 */ /* 0x000fe2000f8ec0ff */
[----:B-1----:R-:W-:Y:S01]  /*f920*/  @P2 IMAD R12, R15, R18, R10 ;  /* 0x000000120f0c2224 */ /* 0x002fe200078e020a */
[----:B------:R-:W-:Y:S01]  /*f930*/  LOP3.LUT R13, R13, UR18, RZ, 0xc0, !PT ;  /* 0x000000120d0d7c12 */ /* 0x000fe2000f8ec0ff */
[----:B------:R-:W-:Y:S01]  /*f940*/  IMAD.MOV R5, RZ, RZ, -R3 ;  /* 0x000000ffff057224 */ /* 0x000fe200078e0a03 */
[----:B------:R-:W-:Y:S01]  /*f950*/  ULDC UR5, c[0x0][0x610] ;  /* 0x0001840000057ab9 */ /* 0x000fe20000000800 */
[----:B------:R-:W-:Y:S02]  /*f960*/  IMAD R3, R3, UR22, R2 ;  /* 0x0000001603037c24 */ /* 0x000fe4000f8e0202 */
[----:B------:R-:W-:Y:S01]  /*f970*/  IMAD R14, R5, UR4, R14 ;  /* 0x00000004050e7c24 */ /* 0x000fe2000f8e020e */
[----:B------:R-:W-:Y:S01]  /*f980*/  ULDC UR4, c[0x0][0x600] ;  /* 0x0001800000047ab9 */ /* 0x000fe20000000800 */
[----:B------:R-:W-:-:S02]  /*f990*/  IMAD R3, R3, UR5, R12 ;  /* 0x0000000503037c24 */ /* 0x000fc4000f8e020c */
[----:B------:R-:W-:Y:S02]  /*f9a0*/  IMAD R14, R14, UR4, R13 ;  /* 0x000000040e0e7c24 */ /* 0x000fe4000f8e020d */
[----:B------:R-:W-:-:S03]  /*f9b0*/  IMAD.MOV.U32 R2, RZ, RZ, 0x1 ;  /* 0x00000001ff027424 */ /* 0x000fc600078e00ff */
[----:B------:R-:W-:Y:S02]  /*f9c0*/  SEL R4, R14, R3, !P2 ;  /* 0x000000030e047207 */ /* 0x000fe40005000000 */
[----:B------:R-:W-:-:S03]  /*f9d0*/  SEL R3, R3, R14, !P2 ;  /* 0x0000000e03037207 */ /* 0x000fc60005000000 */
[----:B------:R1:W-:Y:S04]  /*f9e0*/  STL [R1+0x88], R4 ;  /* 0x0000880401007387 */ /* 0x0003e80000100800 */
[----:B------:R1:W-:Y:S04]  /*f9f0*/  STL [R1+0x78], R11 ;  /* 0x0000780b01007387 */ /* 0x0003e80000100800 */
[----:B------:R1:W-:Y:S02]  /*fa00*/  STL [R1+0x84], R3 ;  /* 0x0000840301007387 */ /* 0x0003e40000100800 */
.L_x_307:
[----:B------:R-:W-:Y:S05]  /*fa10*/  BSYNC B1 ;  /* 0x0000000000017941 */ /* 0x000fea0003800000 */
.L_x_306:
[----:B------:R-:W-:-:S13]  /*fa20*/  LOP3.LUT P1, RZ, R2, 0xff, RZ, 0xc0, !PT ;  /* 0x000000ff02ff7812 */ /* 0x000fda000782c0ff */
[----:B------:R-:W-:Y:S05]  /*fa30*/  @P1 BRA `(.L_x_310) ;  /* 0xfffffff4000c1947 */ /* 0x000fea000383ffff */
[----:B------:R-:W-:Y:S05]  /*fa40*/  BSYNC B0 ;  /* 0x0000000000007941 */ /* 0x000fea0003800000 */
.L_x_298:
[----:B------:R-:W-:-:S03]  /*fa50*/  UMOV UR4, 0xffffffff ;  /* 0xffffffff00047882 */ /* 0x000fc60000000000 */
[----:B------:R-:W-:Y:S05]  /*fa60*/  BRA.DIV UR4, `(.L_x_311) ;  /* 0x0000000604347947 */ /* 0x000fea000b800000 */
[----:B------:R-:W-:-:S13]  /*fa70*/  ELECT P0, URZ, PT ;  /* 0x00000000003f782f */ /* 0x000fda0003800000 */
.L_x_326:
[----:B------:R-:W-:Y:S04]  /*fa80*/  BSSY B0, `(.L_x_312) ;  /* 0x0000023000007945 */ /* 0x000fe80003800000 */
[----:B------:R-:W-:Y:S05]  /*fa90*/  @!P0 BRA `(.L_x_313) ;  /* 0x0000000000848947 */ /* 0x000fea0003800000 */
[----:B------:R-:W-:-:S04]  /*faa0*/  ULOP3.LUT UR4, UR13, 0x2, URZ, 0xfc, !UPT ;  /* 0x000000020d047892 */ /* 0x000fc8000f8efc3f */
[----:B------:R-:W-:-:S06]  /*fab0*/  UISETP.NE.AND UP0, UPT, UR4, 0x3, UPT ;  /* 0x000000030400788c */ /* 0x000fcc000bf05270 */
[----:B------:R-:W-:-:S13]  /*fac0*/  PLOP3.LUT P0, PT, PT, PT, UP0, 0x80, 0x0 ;  /* 0x000000000000781c */ /* 0x000fda0003f0f008 */
[----:B------:R-:W-:Y:S05]  /*fad0*/  @!P0 BRA `(.L_x_314) ;  /* 0x0000000000048947 */ /* 0x000fea0003800000 */
[----:B------:R-:W-:Y:S01]  /*fae0*/  BPT.TRAP 0x1 ;  /* 0x000000040000795c */ /* 0x000fe20000300000 */
.L_x_314:
[----:B01----:R-:W0:Y:S01]  /*faf0*/  S2R R3, SR_CgaCtaId ;  /* 0x0000000000037919 */ /* 0x003e220000008800 */
[----:B------:R-:W-:-:S04]  /*fb00*/  MOV R2, 0x400 ;  /* 0x0000040000027802 */ /* 0x000fc80000000f00 */
[----:B0-----:R-:W-:Y:S02]  /*fb10*/  LEA R3, R3, R2, 0x18 ;  /* 0x0000000203037211 */ /* 0x001fe400078ec0ff */
[----:B------:R-:W-:-:S03]  /*fb20*/  SHF.L.U32 R2, R0, 0x1f, RZ ;  /* 0x0000001f00027819 */ /* 0x000fc600000006ff */
[----:B------:R-:W-:-:S04]  /*fb30*/  VIADD R3, R3, 0x18 ;  /* 0x0000001803037836 */ /* 0x000fc80000000000 */
[C---:B------:R-:W-:Y:S02]  /*fb40*/  IMAD R7, R8.reuse, 0x8, R3 ;  /* 0x0000000808077824 */ /* 0x040fe400078e0203 */
[----:B------:R-:W-:Y:S02]  /*fb50*/  VIADD R8, R8, 0x1 ;  /* 0x0000000108087836 */ /* 0x000fe40000000000 */
[----:B------:R-:W0:Y:S03]  /*fb60*/  SYNCS.PHASECHK.TRANS64.TRYWAIT P0, [R7+URZ], R2 ;  /* 0x00000002070075a7 */ /* 0x000e26000800017f */
[----:B------:R-:W-:-:S04]  /*fb70*/  ISETP.NE.AND P1, PT, R8, 0x3, PT ;  /* 0x000000030800780c */ /* 0x000fc80003f25270 */
[----:B------:R-:W-:Y:S02]  /*fb80*/  SEL R5, RZ, 0x1, P1 ;  /* 0x00000001ff057807 */ /* 0x000fe40000800000 */
[----:B------:R-:W-:Y:S02]  /*fb90*/  SEL R8, R8, RZ, P1 ;  /* 0x000000ff08087207 */ /* 0x000fe40000800000 */
[----:B------:R-:W-:-:S03]  /*fba0*/  LOP3.LUT R5, R0, R5, RZ, 0x3c, !PT ;  /* 0x0000000500057212 */ /* 0x000fc600078e3cff */
[----:B------:R-:W-:Y:S01]  /*fbb0*/  IMAD R9, R8, 0x8, R3 ;  /* 0x0000000808097824 */ /* 0x000fe200078e0203 */
[----:B------:R-:W-:Y:S01]  /*fbc0*/  SHF.L.U32 R4, R5, 0x1f, RZ ;  /* 0x0000001f05047819 */ /* 0x000fe200000006ff */
[----:B0-----:R-:W-:Y:S06]  /*fbd0*/  @!P0 BRA `(.L_x_315) ;  /* 0x0000000000fc8947 */ /* 0x001fec0003800000 */
.L_x_327:
[----:B------:R-:W1:Y:S01]  /*fbe0*/  SYNCS.PHASECHK.TRANS64.TRYWAIT P0, [R9+URZ], R4 ;  /* 0x00000004090075a7 */ /* 0x000e62000800017f */
[----:B------:R-:W-:-:S05]  /*fbf0*/  VIADD R0, R8, 0x1 ;  /* 0x0000000108007836 */ /* 0x000fca0000000000 */
[----:B------:R-:W-:-:S04]  /*fc00*/  ISETP.NE.AND P1, PT, R0, 0x3, PT ;  /* 0x000000030000780c */ /* 0x000fc80003f25270 */
[----:B0-----:R-:W-:Y:S02]  /*fc10*/  SEL R2, RZ, 0x1, P1 ;  /* 0x00000001ff027807 */ /* 0x001fe40000800000 */
[----:B------:R-:W-:Y:S02]  /*fc20*/  SEL R0, R0, RZ, P1 ;  /* 0x000000ff00007207 */ /* 0x000fe40000800000 */
[----:B------:R-:W-:Y:S01]  /*fc30*/  LOP3.LUT R2, R5, R2, RZ, 0x3c, !PT ;  /* 0x0000000205027212 */ /* 0x000fe200078e3cff */
[----:B-1----:R-:W-:Y:S06]  /*fc40*/  @!P0 BRA `(.L_x_316) ;  /* 0x0000000000f48947 */ /* 0x002fec0003800000 */
.L_x_328:
[----:B------:R-:W-:Y:S01]  /*fc50*/  IMAD R3, R0, 0x8, R3 ;  /* 0x0000000800037824 */ /* 0x000fe200078e0203 */
[----:B------:R-:W-:-:S07]  /*fc60*/  SHF.L.U32 R0, R2, 0x1f, RZ ;  /* 0x0000001f02007819 */ /* 0x000fce00000006ff */
.L_x_317:
[----:B-1----:R1:W2:Y:S02]  /*fc70*/  SYNCS.PHASECHK.TRANS64.TRYWAIT P0, [R3+URZ], R0 ;  /* 0x00000000030075a7 */ /* 0x0022a4000800017f */
[----:B--2---:R-:W-:Y:S05]  /*fc80*/  @!P0 NANOSLEEP.SYNCS 0x989680 ;  /* 0x009896800000895d */ /* 0x004fea0003900000 */
[----:B------:R-:W2:Y:S02]  /*fc90*/  @!P0 SYNCS.PHASECHK.TRANS64 P0, [R3+URZ], R0 ;  /* 0x00000000030085a7 */ /* 0x000ea4000800007f */
[----:B--2---:R-:W-:Y:S05]  /*fca0*/  @!P0 BRA `(.L_x_317) ;  /* 0xfffffffc00f08947 */ /* 0x004fea000383ffff */
.L_x_313:
[----:B------:R-:W-:Y:S05]  /*fcb0*/  BSYNC B0 ;  /* 0x0000000000007941 */ /* 0x000fea0003800000 */
.L_x_312:
[----:B------:R-:W-:Y:S05]  /*fcc0*/  EXIT ;  /* 0x000000000000794d */ /* 0x000fea0003800000 */
.L_x_15:
[----:B---3--:R-:W-:-:S04]  /*fcd0*/  IMAD.U32 R3, RZ, RZ, UR17 ;  /* 0x00000011ff037e24 */ /* 0x008fc8000f8e00ff */
[----:B------:R3:W4:Y:S03]  /*fce0*/  SYNCS.PHASECHK.TRANS64.TRYWAIT P0, [R3+URZ+-0x8], R0 ;  /* 0xfffff800030075a7 */ /* 0x000726000800017f */
[----:B----4-:R-:W-:Y:S05]  /*fcf0*/  @!P0 NANOSLEEP.SYNCS 0x989680 ;  /* 0x009896800000895d */ /* 0x010fea0003900000 */
[----:B------:R-:W4:Y:S02]  /*fd00*/  @!P0 SYNCS.PHASECHK.TRANS64 P0, [R3+URZ+-0x8], R0 ;  /* 0xfffff800030085a7 */ /* 0x000f24000800007f */
[----:B----4-:R-:W-:Y:S05]  /*fd10*/  @!P0 BRA `(.L_x_15) ;  /* 0xfffffffc00ec8947 */ /* 0x010fea000383ffff */
[----:B------:R-:W-:Y:S05]  /*fd20*/  BRA `(.L_x_318) ;  /* 0xffffff1800187947 */ /* 0x000fea000383ffff */
.L_x_20:
[----:B-1----:R-:W-:-:S04]  /*fd30*/  IMAD.U32 R3, RZ, RZ, UR6 ;  /* 0x00000006ff037e24 */ /* 0x002fc8000f8e00ff */
[----:B------:R1:W2:Y:S03]  /*fd40*/  SYNCS.PHASECHK.TRANS64.TRYWAIT P0, [R3+URZ], R0 ;  /* 0x00000000030075a7 */ /* 0x0002a6000800017f */
[----:B--2---:R-:W-:Y:S05]  /*fd50*/  @!P0 NANOSLEEP.SYNCS 0x989680 ;  /* 0x009896800000895d */ /* 0x004fea0003900000 */
[----:B------:R-:W2:Y:S02]  /*fd60*/  @!P0 SYNCS.PHASECHK.TRANS64 P0, [R3+URZ], R0 ;  /* 0x00000000030085a7 */ /* 0x000ea4000800007f */
[----:B--2---:R-:W-:Y:S05]  /*fd70*/  @!P0 BRA `(.L_x_20) ;  /* 0xfffffffc00ec8947 */ /* 0x004fea000383ffff */
[----:B------:R-:W-:Y:S05]  /*fd80*/  BRA `(.L_x_19) ;  /* 0xffffff2000847947 */ /* 0x000fea000383ffff */
.L_x_26:
[----:B-----5:R1:W-:Y:S02]  /*fd90*/  STL [R1+0x9c], R0 ;  /* 0x00009c0001007387 */ /* 0x0203e40000100800 */
[----:B-1----:R-:W-:-:S04]  /*fda0*/  IMAD.U32 R0, RZ, RZ, UR9 ;  /* 0x00000009ff007e24 */ /* 0x002fc8000f8e00ff */
[----:B------:R1:W3:Y:S03]  /*fdb0*/  SYNCS.PHASECHK.TRANS64.TRYWAIT P0, [R0+URZ], R229 ;  /* 0x000000e5000075a7 */ /* 0x0002e6000800017f */
[----:B---3--:R-:W-:Y:S05]  /*fdc0*/  @!P0 NANOSLEEP.SYNCS 0x989680 ;  /* 0x009896800000895d */ /* 0x008fea0003900000 */
[----:B------:R1:W3:Y:S02]  /*fdd0*/  @!P0 SYNCS.PHASECHK.TRANS64 P0, [R0+URZ], R229 ;  /* 0x000000e5000085a7 */ /* 0x0002e4000800007f */
[----:B-1----:R1:W5:Y:S02]  /*fde0*/  LDL.LU R0, [R1+0x9c] ;  /* 0x00009c0001007983 */ /* 0x0023640000300800 */
[----:B-1-3--:R-:W-:Y:S05]  /*fdf0*/  @!P0 BRA `(.L_x_26) ;  /* 0xfffffffc00e48947 */ /* 0x00afea000383ffff */
[----:B------:R-:W-:Y:S05]  /*fe00*/  BRA `(.L_x_25) ;  /* 0xffffff3000d87947 */ /* 0x000fea000383ffff */
.L_x_34:
[----:B---3--:R-:W-:-:S04]  /*fe10*/  IMAD.U32 R25, RZ, RZ, UR17 ;  /* 0x00000011ff197e24 */ /* 0x008fc8000f8e00ff */
[----:B------:R3:W4:Y:S03]  /*fe20*/  SYNCS.PHASECHK.TRANS64.TRYWAIT P0, [R25+URZ+0x8], R24 ;  /* 0x00000818190075a7 */ /* 0x000726000800017f */
[----:B----4-:R-:W-:Y:S05]  /*fe30*/  @!P0 NANOSLEEP.SYNCS 0x989680 ;  /* 0x009896800000895d */ /* 0x010fea0003900000 */
[----:B------:R-:W4:Y:S02]  /*fe40*/  @!P0 SYNCS.PHASECHK.TRANS64 P0, [R25+URZ+0x8], R24 ;  /* 0x00000818190085a7 */ /* 0x000f24000800007f */
[----:B----4-:R-:W-:Y:S05]  /*fe50*/  @!P0 BRA `(.L_x_34) ;  /* 0xfffffffc00ec8947 */ /* 0x010fea000383ffff */
[----:B------:R-:W-:Y:S05]  /*fe60*/  BRA `(.L_x_319) ;  /* 0xffffff54009c7947 */ /* 0x000fea000383ffff */
.L_x_299:
[----:B------:R-:W-:Y:S01]  /*fe70*/  BSSY B1, `(.L_x_320) ;  /* 0x0000006000017945 */ /* 0x000fe20003800000 */
[----:B------:R-:W-:-:S07]  /*fe80*/  IMAD.MOV.U32 R2, RZ, RZ, -0x1 ;  /* 0xffffffffff027424 */ /* 0x000fce00078e00ff */
[----:B------:R-:W-:Y:S05]  /*fe90*/  WARPSYNC.COLLECTIVE R2, `(.L_x_321) ;  /* 0x00000000020c7348 */ /* 0x000fea0003c00000 */
[----:B------:R-:W-:Y:S02]  /*fea0*/  ELECT P1, UR62, PT ;  /* 0x00000000003e782f */ /* 0x000fe40003820000 */
[----:B------:R-:W-:Y:S01]  /*feb0*/  MOV R2, UR62 ;  /* 0x0000003e00027c02 */ /* 0x000fe20008000f00 */
[----:B------:R-:W-:Y:S10]  /*fec0*/  ENDCOLLECTIVE ;  /* 0x000000000000791b */ /* 0x000ff40003800000 */
.L_x_321:
[----:B------:R-:W-:Y:S05]  /*fed0*/  BSYNC B1 ;  /* 0x0000000000017941 */ /* 0x000fea0003800000 */
.L_x_320:
[----:B------:R-:W-:Y:S05]  /*fee0*/  BRA `(.L_x_322) ;  /* 0xffffffec00ec7947 */ /* 0x000fea000383ffff */
.L_x_302:
[----:B-1----:R1:W2:Y:S02]  /*fef0*/  SYNCS.PHASECHK.TRANS64.TRYWAIT P1, [R11+URZ+0x18], R4 ;  /* 0x000018040b0075a7 */ /* 0x0022a4000802017f */
[----:B--2---:R-:W-:Y:S05]  /*ff00*/  @!P1 NANOSLEEP.SYNCS 0x989680 ;  /* 0x009896800000995d */ /* 0x004fea0003900000 */
[----:B------:R-:W2:Y:S02]  /*ff10*/  @!P1 SYNCS.PHASECHK.TRANS64 P1, [R11+URZ+0x18], R4 ;  /* 0x000018040b0095a7 */ /* 0x000ea4000802007f */
[----:B--2---:R-:W-:Y:S05]  /*ff20*/  @!P1 BRA `(.L_x_302) ;  /* 0xfffffffc00f09947 */ /* 0x004fea000383ffff */
[----:B------:R-:W-:Y:S05]  /*ff30*/  BRA `(.L_x_323) ;  /* 0xfffffff000287947 */ /* 0x000fea000383ffff */
.L_x_311:
[----:B------:R-:W-:Y:S01]  /*ff40*/  BSSY B0, `(.L_x_324) ;  /* 0x0000006000007945 */ /* 0x000fe20003800000 */
[----:B------:R-:W-:-:S07]  /*ff50*/  IMAD.MOV.U32 R2, RZ, RZ, -0x1 ;  /* 0xffffffffff027424 */ /* 0x000fce00078e00ff */
[----:B01----:R-:W-:Y:S05]  /*ff60*/  WARPSYNC.COLLECTIVE R2, `(.L_x_325) ;  /* 0x00000000020c7348 */ /* 0x003fea0003c00000 */
[----:B------:R-:W-:Y:S02]  /*ff70*/  ELECT P1, UR62, PT ;  /* 0x00000000003e782f */ /* 0x000fe40003820000 */
[----:B------:R-:W-:Y:S01]  /*ff80*/  MOV R2, UR62 ;  /* 0x0000003e00027c02 */ /* 0x000fe20008000f00 */
[----:B01----:R-:W-:Y:S10]  /*ff90*/  ENDCOLLECTIVE ;  /* 0x000000000000791b */ /* 0x003ff40003800000 */
.L_x_325:
[----:B------:R-:W-:Y:S05]  /*ffa0*/  BSYNC B0 ;  /* 0x0000000000007941 */ /* 0x000fea0003800000 */
.L_x_324:
[----:B------:R-:W-:Y:S01]  /*ffb0*/  PLOP3.LUT P0, PT, P1, PT, PT, 0x80, 0x0 ;  /* 0x000000000000781c */ /* 0x000fe20000f0f070 */
[----:B------:R-:W-:-:S12]  /*ffc0*/  BRA `(.L_x_326) ;  /* 0xfffffff800ac7947 */ /* 0x000fd8000383ffff */
.L_x_315:
[----:B0-----:R0:W1:Y:S02]  /*ffd0*/  SYNCS.PHASECHK.TRANS64.TRYWAIT P0, [R7+URZ], R2 ;  /* 0x00000002070075a7 */ /* 0x001064000800017f */
[----:B-1----:R-:W-:Y:S05]  /*ffe0*/  @!P0 NANOSLEEP.SYNCS 0x989680 ;  /* 0x009896800000895d */ /* 0x002fea0003900000 */
[----:B------:R-:W1:Y:S02]  /*fff0*/  @!P0 SYNCS.PHASECHK.TRANS64 P0, [R7+URZ], R2 ;  /* 0x00000002070085a7 */ /* 0x000e64000800007f */
[----:B-1----:R-:W-:Y:S05]  /*10000*/  @!P0 BRA `(.L_x_315) ;  /* 0xfffffffc00f08947 */ /* 0x002fea000383ffff */
[----:B------:R-:W-:Y:S05]  /*10010*/  BRA `(.L_x_327) ;  /* 0xfffffff800f07947 */ /* 0x000fea000383ffff */
.L_x_316:
[----:B0-----:R0:W1:Y:S02]  /*10020*/  SYNCS.PHASECHK.TRANS64.TRYWAIT P0, [R9+URZ], R4 ;  /* 0x00000004090075a7 */ /* 0x001064000800017f */
[----:B-1----:R-:W-:Y:S05]  /*10030*/  @!P0 NANOSLEEP.SYNCS 0x989680 ;  /* 0x009896800000895d */ /* 0x002fea0003900000 */
[----:B------:R-:W1:Y:S02]  /*10040*/  @!P0 SYNCS.PHASECHK.TRANS64 P0, [R9+URZ], R4 ;  /* 0x00000004090085a7 */ /* 0x000e64000800007f */
[----:B-1----:R-:W-:Y:S05]  /*10050*/  @!P0 BRA `(.L_x_316) ;  /* 0xfffffffc00f08947 */ /* 0x002fea000383ffff */
[----:B------:R-:W-:Y:S05]  /*10060*/  BRA `(.L_x_328) ;  /* 0xfffffff800f87947 */ /* 0x000fea000383ffff */
.L_x_329:
[----:B------:R-:W-:-:S00]  /*10070*/  BRA `(.L_x_329) ;  /* 0xfffffffc00fc7947 */ /* 0x000fc0000383ffff */
[----:B------:R-:W-:-:S00]  /*10080*/  NOP ;  /* 0x0000000000007918 */ /* 0x000fc00000000000 */
[----:B------:R-:W-:-:S00]  /*10090*/  NOP ;  /* 0x0000000000007918 */ /* 0x000fc00000000000 */
[----:B------:R-:W-:-:S00]  /*100a0*/  NOP ;  /* 0x0000000000007918 */ /* 0x000fc00000000000 */
[----:B------:R-:W-:-:S00]  /*100b0*/  NOP ;  /* 0x0000000000007918 */ /* 0x000fc00000000000 */
[----:B------:R-:W-:-:S00]  /*100c0*/  NOP ;  /* 0x0000000000007918 */ /* 0x000fc00000000000 */
[----:B------:R-:W-:-:S00]  /*100d0*/  NOP ;  /* 0x0000000000007918 */ /* 0x000fc00000000000 */
[----:B------:R-:W-:-:S00]  /*100e0*/  NOP ;  /* 0x0000000000007918 */ /* 0x000fc00000000000 */
[----:B------:R-:W-:-:S00]  /*100f0*/  NOP ;  /* 0x0000000000007918 */ /* 0x000fc00000000000 */
.L_x_330:


//--------------------- .nv.shared._ZN7cutlass13device_kernelINS_4gemm6kernel13GemmUniversalIN4cute5tupleIJiiiiEEENS1_10collective13CollectiveMmaINS1_37MainloopSm90TmaGmmaWarpSpecializedFP8ILi3ENS5_IJNS4_1CILi1EEESB_SB_EEENS1_32KernelTmaWarpSpecializedPingpongEEENS5_IJNSA_ILi64EEENSA_ILi256EEENSA_ILi32EEEEEENS_12float_e4m3_tENS5_IJlSB_lEEESJ_SK_NS4_8TiledMMAINS4_8MMA_AtomIJNS4_4SM904GMMA31MMA_64x256x32_F32E4M3E4M3_SS_TNILNSO_7ScaleInE1ELSQ_1EEEEEENS4_6LayoutISC_NS5_IJNSA_ILi0EEESU_SU_EEEEENS5_IJNS4_10UnderscoreESX_SX_EEEEENS4_13SM90_TMA_LOADENS4_14ComposedLayoutINS4_7SwizzleILi1ELi4ELi3EEENS4_18smem_ptr_flag_bitsILi8EEENST_INS5_IJNSA_ILi8EEESH_EEENS5_IJSH_SB_EEEEEEEvNS4_8identityES10_S1A_vS1B_EENS_8epilogue10collective6detail29Sm90TmaWarpSpecializedAdapterINS1E_15DefaultEpilogueISJ_SK_SK_NS1D_6thread17LinearCombinationISJ_Li1EffLNS1I_9ScaleType4KindE0ELNS_15FloatRoundStyleE2ESJ_EENS1_15EpilogueDefaultEEEEEvvEEEEvNT_6ParamsE --------------------------
	.section	.nv.shared._ZN7cutlass13device_kernelINS_4gemm6kernel13GemmUniversalIN4cute5tupleIJiiiiEEENS1_10collective13CollectiveMmaINS1_37MainloopSm90TmaGmmaWarpSpecializedFP8ILi3ENS5_IJNS4_1CILi1EEESB_SB_EEENS1_32KernelTmaWarpSpecializedPingpongEEENS5_IJNSA_ILi64EEENSA_ILi256EEENSA_ILi32EEEEEENS_12float_e4m3_tENS5_IJlSB_lEEESJ_SK_NS4_8TiledMMAINS4_8MMA_AtomIJNS4_4SM904GMMA31MMA_64x256x32_F32E4M3E4M3_SS_TNILNSO_7ScaleInE1ELSQ_1EEEEEENS4_6LayoutISC_NS5_IJNSA_ILi0EEESU_SU_EEEEENS5_IJNS4_10UnderscoreESX_SX_EEEEENS4_13SM90_TMA_LOADENS4_14ComposedLayoutINS4_7SwizzleILi1ELi4ELi3EEENS4_18smem_ptr_flag_bitsILi8EEENST_INS5_IJNSA_ILi8EEESH_EEENS5_IJSH_SB_EEEEEEEvNS4_8identityES10_S1A_vS1B_EENS_8epilogue10collective6detail29Sm90TmaWarpSpecializedAdapterINS1E_15DefaultEpilogueISJ_SK_SK_NS1D_6thread17LinearCombinationISJ_Li1EffLNS1I_9ScaleType4KindE0ELNS_15FloatRoundStyleE2ESJ_EENS1_15EpilogueDefaultEEEEEvvEEEEvNT_6ParamsE,"aw",@nobits
	.sectionflags	@""
	.align	16
	.zero		1024


//--------------------- .nv.shared.reserved.0     --------------------------
	.section	.nv.shared.reserved.0,"aw",@nobits
	.weak		__nv_reservedSMEM_offset_0_alias
	.size		__nv_reservedSMEM_offset_0_alias, 0, 0
	.other		__nv_reservedSMEM_offset_0_alias,@"STO_CUDA_RESERVED_SHARED STV_DEFAULT"
__nv_reservedSMEM_offset_0_alias:
	.zero		0


//--------------------- .nv.global                --------------------------
	.section	.nv.global,"aw",@nobits
.nv.global:
	.type		_ZN40_INTERNAL_cdce1ee9_4_k_cu_44dd992c_155654cute1_E,@object
	.size		_ZN40_INTERNAL_cdce1ee9_4_k_cu_44dd992c_155654cute1_E,(_ZN40_INTERNAL_cdce1ee9_4_k_cu_44dd992c_155654cuda3std3__45__cpo6cbeginE - _ZN40_INTERNAL_cdce1ee9_4_k_cu_44dd992c_155654cute1_E)
_ZN40_INTERNAL_cdce1ee9_4_k_cu_44dd992c_155654cute1_E:
	.zero		1
	.type		_ZN40_INTERNAL_cdce1ee9_4_k_cu_44dd992c_155654cuda3std3__45__cpo6cbeginE,@object
	.size		_ZN40_INTERNAL_cdce1ee9_4_k_cu_44dd992c_155654cuda3std3__45__cpo6cbeginE,(_ZN40_INTERNAL_cdce1ee9_4_k_cu_44dd992c_155654cuda3std3__48in_placeE - _ZN40_INTERNAL_cdce1ee9_4_k_cu_44dd992c_155654cuda3std3__45__cpo6cbeginE)
_ZN40_INTERNAL_cdce1ee9_4_k_cu_44dd992c_155654cuda3std3__45__cpo6cbeginE:
	.zero		1
	.type		_ZN40_INTERNAL_cdce1ee9_4_k_cu_44dd992c_155654cuda3std3__48in_placeE,@object
	.size		_ZN40_INTERNAL_cdce1ee9_4_k_cu_44dd992c_155654cuda3std3__48in_placeE,(_ZN40_INTERNAL_cdce1ee9_4_k_cu_44dd992c_155654cuda3std6ranges3__45__cpo9iter_moveE - _ZN40_INTERNAL_cdce1ee9_4_k_cu_44dd992c_155654cuda3std3__48in_placeE)
_ZN40_INTERNAL_cdce1ee9_4_k_cu_44dd992c_155654cuda3std3__48in_placeE:
	.zero		1
	.type		_ZN40_INTERNAL_cdce1ee9_4_k_cu_44dd992c_155654cuda3std6ranges3__45__cpo9iter_moveE,@object
	.size		_ZN40_INTERNAL_cdce1ee9_4_k_cu_44dd992c_155654cuda3std6ranges3__45__cpo9iter_moveE,(_ZN40_INTERNAL_cdce1ee9_4_k_cu_44dd992c_155654cuda3std3__45__cpo5beginE - _ZN40_INTERNAL_cdce1ee9_4_k_cu_44dd992c_155654cuda3std6ranges3__45__cpo9iter_moveE)
_ZN40_INTERNAL_cdce1ee9_4_k_cu_44dd992c_155654cuda3std6ranges3__45__cpo9iter_moveE:
	.zero		1
	.type		_ZN40_INTERNAL_cdce1ee9_4_k_cu_44dd992c_155654cuda3std3__45__cpo5beginE,@object
	.size		_ZN40_INTERNAL_cdce1ee9_4_k_cu_44dd992c_155654cuda3std3__45__cpo5beginE,(_ZN40_INTERNAL_cdce1ee9_4_k_cu_44dd992c_155654cuda3std3__442_GLOBAL__N__cdce1ee9_4_k_cu_44dd992c_155656ignoreE - _ZN40_INTERNAL_cdce1ee9_4_k_cu_44dd992c_155654cuda3std3__45__cpo5beginE)
_ZN40_INTERNAL_cdce1ee9_4_k_cu_44dd992c_155654cuda3std3__45__cpo5beginE:
	.zero		1
	.type		_ZN40_INTERNAL_cdce1ee9_4_k_cu_44dd992c_155654cuda3std3__442_GLOBAL__N__cdce1ee9_4_k_cu_44dd992c_155656ignoreE,@object
	.size		_ZN40_INTERNAL_cdce1ee9_4_k_cu_44dd992c_155654cuda3std3__442_GLOBAL__N__cdce1ee9_4_k_cu_44dd992c_155656ignoreE,(_ZN40_INTERNAL_cdce1ee9_4_k_cu_44dd992c_155654cute7productE - _ZN40_INTERNAL_cdce1ee9_4_k_cu_44dd992c_155654cuda3std3__442_GLOBAL__N__cdce1ee9_4_k_cu_44dd992c_155656ignoreE)
_ZN40_INTERNAL_cdce1ee9_4_k_cu_44dd992c_155654cuda3std3__442_GLOBAL__N__cdce1ee9_4_k_cu_44dd992c_155656ignoreE:
	.zero		1
	.type		_ZN40_INTERNAL_cdce1ee9_4_k_cu_44dd992c_155654cute7productE,@object
	.size		_ZN40_INTERNAL_cdce1ee9_4_k_cu_44dd992c_155654cute7productE,(_ZN40_INTERNAL_cdce1ee9_4_k_cu_44dd992c_155654cuda3std3__45__cpo3endE - _ZN40_INTERNAL_cdce1ee9_4_k_cu_44dd992c_155654cute7productE)
_ZN40_INTERNAL_cdce1ee9_4_k_cu_44dd992c_155654cute7productE:
	.zero		1
	.type		_ZN40_INTERNAL_cdce1ee9_4_k_cu_44dd992c_155654cuda3std3__45__cpo3endE,@object
	.size		_ZN40_INTERNAL_cdce1ee9_4_k_cu_44dd992c_155654cuda3std3__45__cpo3endE,(_ZN40_INTERNAL_cdce1ee9_4_k_cu_44dd992c_155654cuda3std3__419piecewise_constructE - _ZN40_INTERNAL_cdce1ee9_4_k_cu_44dd992c_155654cuda3std3__45__cpo3endE)
_ZN40_INTERNAL_cdce1ee9_4_k_cu_44dd992c_155654cuda3std3__45__cpo3endE:
	.zero		1
	.type		_ZN40_INTERNAL_cdce1ee9_4_k_cu_44dd992c_155654cuda3std3__419piecewise_constructE,@object
	.size		_ZN40_INTERNAL_cdce1ee9_4_k_cu_44dd992c_155654cuda3std3__419piecewise_constructE,(_ZN40_INTERNAL_cdce1ee9_4_k_cu_44dd992c_155654cuda3std3__45__cpo4cendE - _ZN40_INTERNAL_cdce1ee9_4_k_cu_44dd992c_155654cuda3std3__419piecewise_constructE)
_ZN40_INTERNAL_cdce1ee9_4_k_cu_44dd992c_155654cuda3std3__419piecewise_constructE:
	.zero		1
	.type		_ZN40_INTERNAL_cdce1ee9_4_k_cu_44dd992c_155654cuda3std3__45__cpo4cendE,@object
	.size		_ZN40_INTERNAL_cdce1ee9_4_k_cu_44dd992c_155654cuda3std3__45__cpo4cendE,(_ZN40_INTERNAL_cdce1ee9_4_k_cu_44dd992c_155654cuda3std6ranges3__45__cpo4swapE - _ZN40_INTERNAL_cdce1ee9_4_k_cu_44dd992c_155654cuda3std3__45__cpo4cendE)
_ZN40_INTERNAL_cdce1ee9_4_k_cu_44dd992c_155654cuda3std3__45__cpo4cendE:
	.zero		1
	.type		_ZN40_INTERNAL_cdce1ee9_4_k_cu_44dd992c_155654cuda3std6ranges3__45__cpo4swapE,@object
	.size		_ZN40_INTERNAL_cdce1ee9_4_k_cu_44dd992c_155654cuda3std6ranges3__45__cpo4swapE,(.L_7 - _ZN40_INTERNAL_cdce1ee9_4_k_cu_44dd992c_155654cuda3std6ranges3__45__cpo4swapE)
_ZN40_INTERNAL_cdce1ee9_4_k_cu_44dd992c_155654cuda3std6ranges3__45__cpo4swapE:
	.zero		1
.L_7:


//--------------------- .nv.constant0._ZN7cutlass13device_kernelINS_4gemm6kernel13GemmUniversalIN4cute5tupleIJiiiiEEENS1_10collective13CollectiveMmaINS1_37MainloopSm90TmaGmmaWarpSpecializedFP8ILi3ENS5_IJNS4_1CILi1EEESB_SB_EEENS1_32KernelTmaWarpSpecializedPingpongEEENS5_IJNSA_ILi64EEENSA_ILi256EEENSA_ILi32EEEEEENS_12float_e4m3_tENS5_IJlSB_lEEESJ_SK_NS4_8TiledMMAINS4_8MMA_AtomIJNS4_4SM904GMMA31MMA_64x256x32_F32E4M3E4M3_SS_TNILNSO_7ScaleInE1ELSQ_1EEEEEENS4_6LayoutISC_NS5_IJNSA_ILi0EEESU_SU_EEEEENS5_IJNS4_10UnderscoreESX_SX_EEEEENS4_13SM90_TMA_LOADENS4_14ComposedLayoutINS4_7SwizzleILi1ELi4ELi3EEENS4_18smem_ptr_flag_bitsILi8EEENST_INS5_IJNSA_ILi8EEESH_EEENS5_IJSH_SB_EEEEEEEvNS4_8identityES10_S1A_vS1B_EENS_8epilogue10collective6detail29Sm90TmaWarpSpecializedAdapterINS1E_15DefaultEpilogueISJ_SK_SK_NS1D_6thread17LinearCombinationISJ_Li1EffLNS1I_9ScaleType4KindE0ELNS_15FloatRoundStyleE2ESJ_EENS1_15EpilogueDefaultEEEEEvvEEEEvNT_6ParamsE --------------------------
	.section	.nv.constant0._ZN7cutlass13device_kernelINS_4gemm6kernel13GemmUniversalIN4cute5tupleIJiiiiEEENS1_10collective13CollectiveMmaINS1_37MainloopSm90TmaGmmaWarpSpecializedFP8ILi3ENS5_IJNS4_1CILi1EEESB_SB_EEENS1_32KernelTmaWarpSpecializedPingpongEEENS5_IJNSA_ILi64EEENSA_ILi256EEENSA_ILi32EEEEEENS_12float_e4m3_tENS5_IJlSB_lEEESJ_SK_NS4_8TiledMMAINS4_8MMA_AtomIJNS4_4SM904GMMA31MMA_64x256x32_F32E4M3E4M3_SS_TNILNSO_7ScaleInE1ELSQ_1EEEEEENS4_6LayoutISC_NS5_IJNSA_ILi0EEESU_SU_EEEEENS5_IJNS4_10UnderscoreESX_SX_EEEEENS4_13SM90_TMA_LOADENS4_14ComposedLayoutINS4_7SwizzleILi1ELi4ELi3EEENS4_18smem_ptr_flag_bitsILi8EEENST_INS5_IJNSA_ILi8EEESH_EEENS5_IJSH_SB_EEEEEEEvNS4_8identityES10_S1A_vS1B_EENS_8epilogue10collective6detail29Sm90TmaWarpSpecializedAdapterINS1E_15DefaultEpilogueISJ_SK_SK_NS1D_6thread17LinearCombinationISJ_Li1EffLNS1I_9ScaleType4KindE0ELNS_15FloatRoundStyleE2ESJ_EENS1_15EpilogueDefaultEEEEEvvEEEEvNT_6ParamsE,"a",@progbits
	.sectionflags	@""
	.align	4
.nv.constant0._ZN7cutlass13device_kernelINS_4gemm6kernel13GemmUniversalIN4cute5tupleIJiiiiEEENS1_10collective13CollectiveMmaINS1_37MainloopSm90TmaGmmaWarpSpecializedFP8ILi3ENS5_IJNS4_1CILi1EEESB_SB_EEENS1_32KernelTmaWarpSpecializedPingpongEEENS5_IJNSA_ILi64EEENSA_ILi256EEENSA_ILi32EEEEEENS_12float_e4m3_tENS5_IJlSB_lEEESJ_SK_NS4_8TiledMMAINS4_8MMA_AtomIJNS4_4SM904GMMA31MMA_64x256x32_F32E4M3E4M3_SS_TNILNSO_7ScaleInE1ELSQ_1EEEEEENS4_6LayoutISC_NS5_IJNSA_ILi0EEESU_SU_EEEEENS5_IJNS4_10UnderscoreESX_SX_EEEEENS4_13SM90_TMA_LOADENS4_14ComposedLayoutINS4_7SwizzleILi1ELi4ELi3EEENS4_18smem_ptr_flag_bitsILi8EEENST_INS5_IJNSA_ILi8EEESH_EEENS5_IJSH_SB_EEEEEEEvNS4_8identityES10_S1A_vS1B_EENS_8epilogue10collective6detail29Sm90TmaWarpSpecializedAdapterINS1E_15DefaultEpilogueISJ_SK_SK_NS1D_6thread17LinearCombinationISJ_Li1EffLNS1I_9ScaleType4KindE0ELNS_15FloatRoundStyleE2ESJ_EENS1_15EpilogueDefaultEEEEEvvEEEEvNT_6ParamsE:
	.zero		1664


//--------------------- SYMBOLS --------------------------

	.type		.nv.reservedSmem.offset0,@object
	.size		.nv.reservedSmem.offset0,0x4
